// auto-generated by cutlass_sweep.gemm — config: {"arch": "sm_100", "cluster_m": 1, "cluster_n": 1, "dtype": "e4m3", "stages": 3, "tile_k": 128, "tile_m": 64, "tile_n": 256}
#include "cutlass/cutlass.h"
#include "cutlass/gemm/collective/collective_builder.hpp"
#include "cutlass/gemm/device/gemm_universal_adapter.h"
#include "cutlass/gemm/kernel/gemm_universal.hpp"
#include "cutlass/epilogue/collective/collective_builder.hpp"

using ElemA = cutlass::float_e4m3_t;
using ElemB = cutlass::float_e4m3_t;
using ElemCD = cutlass::float_e4m3_t;
using Acc  = float;
using TileShape    = cute::Shape<cute::_64, cute::_256, cute::_128>;
using ClusterShape = cute::Shape<cute::_1, cute::_1, cute::_1>;

using CollectiveEpilogue = typename cutlass::epilogue::collective::CollectiveBuilder<
    cutlass::arch::Sm100, cutlass::arch::OpClassTensorOp,
    TileShape, ClusterShape,
    cutlass::epilogue::collective::EpilogueTileAuto,
    Acc, Acc,
    ElemCD, cutlass::layout::RowMajor, 128 / cutlass::sizeof_bits<ElemCD>::value,
    ElemCD, cutlass::layout::RowMajor, 128 / cutlass::sizeof_bits<ElemCD>::value,
    cutlass::epilogue::collective::EpilogueScheduleAuto
  >::CollectiveOp;

using CollectiveMainloop = typename cutlass::gemm::collective::CollectiveBuilder<
    cutlass::arch::Sm100, cutlass::arch::OpClassTensorOp,
    ElemA, cutlass::layout::RowMajor, 128 / cutlass::sizeof_bits<ElemA>::value,
    ElemB, cutlass::layout::ColumnMajor, 128 / cutlass::sizeof_bits<ElemB>::value,
    Acc,
    TileShape, ClusterShape,
    cutlass::gemm::collective::StageCount<3>,
    cutlass::gemm::collective::KernelScheduleAuto
  >::CollectiveOp;

using GemmKernel = cutlass::gemm::kernel::GemmUniversal<
    cute::Shape<int,int,int,int>,
    CollectiveMainloop,
    CollectiveEpilogue
>;
using Gemm = cutlass::gemm::device::GemmUniversalAdapter<GemmKernel>;

// Force the device kernel symbol into the cubin without needing a host main.
auto* _anchor = &cutlass::device_kernel<GemmKernel>;


// ===== COMPILED SASS (sm_100a) =====

	.target	sm_100a

	.elftype	@"ET_EXEC"


//--------------------- .note.nv.tkinfo           --------------------------
	.section	.note.nv.tkinfo,"",@"SHT_NOTE"
	.sectionflags	@"SHF_NOTE_NV_TKINFO"
	.tkinfo
        /*0018*/ 	.word	0x00000002
        /*0030*/ 	.string	""
        /*0030*/ 	.string	"ptxas"
        /*0030*/ 	.string	"Cuda compilation tools, release 13.0, V13.0.88"
        /*0030*/ 	.string	"Build cuda_13.0.r13.0/compiler.36424714_0"
        /*0030*/ 	.string	"-arch sm_100a -m 64 "



//--------------------- .note.nv.cuinfo           --------------------------
	.section	.note.nv.cuinfo,"",@"SHT_NOTE"
	.sectionflags	@"SHF_NOTE_NV_CUINFO"
        /*0018*/ 	.short	0x0002
        /*001a*/ 	.short	0x0064
        /*001c*/ 	.short	0x0082
	.zero		2


//--------------------- .nv.info                  --------------------------
	.section	.nv.info,"",@"SHT_CUDA_INFO"
	.align	4


	//----- nvinfo : EIATTR_REGCOUNT
	.align		4
        /*0000*/ 	.byte	0x04, 0x2f
        /*0002*/ 	.short	(.L_20 - .L_19)
	.align		4
.L_19:
        /*0004*/ 	.word	index@(_ZN7cutlass13device_kernelINS_4gemm6kernel13GemmUniversalIN4cute5tupleIJiiiiEEENS1_10collective13CollectiveMmaINS1_35MainloopSm100TmaUmmaWarpSpecializedILi3ELi2ELi4ENS5_IJNS4_1CILi1EEESB_SB_EEEEENS5_IJNSA_ILi64EEENSA_ILi256EEENSA_ILi128EEEEEENS_12float_e4m3_tENS5_IJlSB_lEEESI_SJ_NS4_8TiledMMAINS4_8MMA_AtomIJNS4_10MMA_TraitsINS4_19SM100_MMA_F8F6F4_SSEJSI_SI_fSE_SF_NS4_17integral_constantINS4_4UMMA5MajorELSQ_0EEESR_NSO_INSP_7ScaleInELSS_0EEEST_EEEEEENS4_6LayoutISC_NS5_IJNSA_ILi0EEESX_SX_EEEEENS5_IJNS4_10UnderscoreES10_S10_EEEEENS4_13SM90_TMA_LOADENS4_14ComposedLayoutINS4_7SwizzleILi3ELi4ELi3EEENS4_18smem_ptr_flag_bitsILi8EEENSW_INS5_IJNSA_ILi8EEESG_EEENS5_IJSG_SB_EEEEEEEvNS4_8identityES13_S1D_vS1E_EENS_8epilogue10collective18CollectiveEpilogueINS1G_23Sm100TmaWarpSpecializedILi4ELi2ELi32ELb0ELb0EEEJSH_NS5_IJNSW_ISE_SB_EES1L_EEESI_SJ_SI_SJ_NS1G_6fusion15FusionCallbacksIS1K_NS1N_17LinearCombinationISI_fSI_fLNS_15FloatRoundStyleE2EEESH_S1M_JEEENS4_5SM1004TMEM4LOAD26SM100_TMEM_LOAD_16dp32b32xES13_NS14_INS15_ILi2ELi4ELi3EEES18_NSW_INS5_IJS19_SE_EEENS5_IJSE_SB_EEEEEEENS4_39AutoVectorizingCopyWithAssumedAlignmentILi128EEENS4_14SM90_TMA_STOREES21_S23_S23_EEEvvEEEEvNT_6ParamsE)
        /*0008*/ 	.word	0x00000079


	//----- nvinfo : EIATTR_FRAME_SIZE
	.align		4
.L_20:
        /*000c*/ 	.byte	0x04, 0x11
        /*000e*/ 	.short	(.L_22 - .L_21)
	.align		4
.L_21:
        /*0010*/ 	.word	index@($__internal_2_$__cuda_sm10x_tcgen05_guardrail_trap_unallocated_columns_being_dealloced)
        /*0014*/ 	.word	0x00000000


	//----- nvinfo : EIATTR_FRAME_SIZE
	.align		4
.L_22:
        /*0018*/ 	.byte	0x04, 0x11
        /*001a*/ 	.short	(.L_24 - .L_23)
	.align		4
.L_23:
        /*001c*/ 	.word	index@($__internal_1_$__cuda_sm10x_tcgen05_guardrail_trap_phase_invalid_during_alloc)
        /*0020*/ 	.word	0x00000000


	//----- nvinfo : EIATTR_FRAME_SIZE
	.align		4
.L_24:
        /*0024*/ 	.byte	0x04, 0x11
        /*0026*/ 	.short	(.L_26 - .L_25)
	.align		4
.L_25:
        /*0028*/ 	.word	index@($__internal_0_$__cuda_sm10x_tcgen05_guardrail_trap_col_being_dealloced_not_returned_by_alloc)
        /*002c*/ 	.word	0x00000000


	//----- nvinfo : EIATTR_FRAME_SIZE
	.align		4
.L_26:
        /*0030*/ 	.byte	0x04, 0x11
        /*0032*/ 	.short	(.L_28 - .L_27)
	.align		4
.L_27:
        /*0034*/ 	.word	index@(_ZN7cutlass13device_kernelINS_4gemm6kernel13GemmUniversalIN4cute5tupleIJiiiiEEENS1_10collective13CollectiveMmaINS1_35MainloopSm100TmaUmmaWarpSpecializedILi3ELi2ELi4ENS5_IJNS4_1CILi1EEESB_SB_EEEEENS5_IJNSA_ILi64EEENSA_ILi256EEENSA_ILi128EEEEEENS_12float_e4m3_tENS5_IJlSB_lEEESI_SJ_NS4_8TiledMMAINS4_8MMA_AtomIJNS4_10MMA_TraitsINS4_19SM100_MMA_F8F6F4_SSEJSI_SI_fSE_SF_NS4_17integral_constantINS4_4UMMA5MajorELSQ_0EEESR_NSO_INSP_7ScaleInELSS_0EEEST_EEEEEENS4_6LayoutISC_NS5_IJNSA_ILi0EEESX_SX_EEEEENS5_IJNS4_10UnderscoreES10_S10_EEEEENS4_13SM90_TMA_LOADENS4_14ComposedLayoutINS4_7SwizzleILi3ELi4ELi3EEENS4_18smem_ptr_flag_bitsILi8EEENSW_INS5_IJNSA_ILi8EEESG_EEENS5_IJSG_SB_EEEEEEEvNS4_8identityES13_S1D_vS1E_EENS_8epilogue10collective18CollectiveEpilogueINS1G_23Sm100TmaWarpSpecializedILi4ELi2ELi32ELb0ELb0EEEJSH_NS5_IJNSW_ISE_SB_EES1L_EEESI_SJ_SI_SJ_NS1G_6fusion15FusionCallbacksIS1K_NS1N_17LinearCombinationISI_fSI_fLNS_15FloatRoundStyleE2EEESH_S1M_JEEENS4_5SM1004TMEM4LOAD26SM100_TMEM_LOAD_16dp32b32xES13_NS14_INS15_ILi2ELi4ELi3EEES18_NSW_INS5_IJS19_SE_EEENS5_IJSE_SB_EEEEEEENS4_39AutoVectorizingCopyWithAssumedAlignmentILi128EEENS4_14SM90_TMA_STOREES21_S23_S23_EEEvvEEEEvNT_6ParamsE)
        /*0038*/ 	.word	0x00000000


	//----- nvinfo : EIATTR_MIN_STACK_SIZE
	.align		4
.L_28:
        /*003c*/ 	.byte	0x04, 0x12
        /*003e*/ 	.short	(.L_30 - .L_29)
	.align		4
.L_29:
        /*0040*/ 	.word	index@(_ZN7cutlass13device_kernelINS_4gemm6kernel13GemmUniversalIN4cute5tupleIJiiiiEEENS1_10collective13CollectiveMmaINS1_35MainloopSm100TmaUmmaWarpSpecializedILi3ELi2ELi4ENS5_IJNS4_1CILi1EEESB_SB_EEEEENS5_IJNSA_ILi64EEENSA_ILi256EEENSA_ILi128EEEEEENS_12float_e4m3_tENS5_IJlSB_lEEESI_SJ_NS4_8TiledMMAINS4_8MMA_AtomIJNS4_10MMA_TraitsINS4_19SM100_MMA_F8F6F4_SSEJSI_SI_fSE_SF_NS4_17integral_constantINS4_4UMMA5MajorELSQ_0EEESR_NSO_INSP_7ScaleInELSS_0EEEST_EEEEEENS4_6LayoutISC_NS5_IJNSA_ILi0EEESX_SX_EEEEENS5_IJNS4_10UnderscoreES10_S10_EEEEENS4_13SM90_TMA_LOADENS4_14ComposedLayoutINS4_7SwizzleILi3ELi4ELi3EEENS4_18smem_ptr_flag_bitsILi8EEENSW_INS5_IJNSA_ILi8EEESG_EEENS5_IJSG_SB_EEEEEEEvNS4_8identityES13_S1D_vS1E_EENS_8epilogue10collective18CollectiveEpilogueINS1G_23Sm100TmaWarpSpecializedILi4ELi2ELi32ELb0ELb0EEEJSH_NS5_IJNSW_ISE_SB_EES1L_EEESI_SJ_SI_SJ_NS1G_6fusion15FusionCallbacksIS1K_NS1N_17LinearCombinationISI_fSI_fLNS_15FloatRoundStyleE2EEESH_S1M_JEEENS4_5SM1004TMEM4LOAD26SM100_TMEM_LOAD_16dp32b32xES13_NS14_INS15_ILi2ELi4ELi3EEES18_NSW_INS5_IJS19_SE_EEENS5_IJSE_SB_EEEEEEENS4_39AutoVectorizingCopyWithAssumedAlignmentILi128EEENS4_14SM90_TMA_STOREES21_S23_S23_EEEvvEEEEvNT_6ParamsE)
        /*0044*/ 	.word	0x00000000
.L_30:


//--------------------- .nv.compat                --------------------------
	.section	.nv.compat,"",@"SHT_CUDA_COMPAT_INFO"
	.align	4
        /*0000*/ 	.byte	0x02, 0x09, 0x01, 0x00, 0x02, 0x02, 0x02, 0x00, 0x02, 0x05, 0x05, 0x00, 0x03, 0x07, 0x01, 0x01
        /*0010*/ 	.byte	0x02, 0x03, 0x01, 0x00, 0x02, 0x06, 0x01, 0x00, 0x04, 0x0b, 0x08, 0x00, 0x09, 0x00, 0x00, 0x00
        /*0020*/ 	.byte	0x00, 0x00, 0x00, 0x00


//--------------------- .nv.info._ZN7cutlass13device_kernelINS_4gemm6kernel13GemmUniversalIN4cute5tupleIJiiiiEEENS1_10collective13CollectiveMmaINS1_35MainloopSm100TmaUmmaWarpSpecializedILi3ELi2ELi4ENS5_IJNS4_1CILi1EEESB_SB_EEEEENS5_IJNSA_ILi64EEENSA_ILi256EEENSA_ILi128EEEEEENS_12float_e4m3_tENS5_IJlSB_lEEESI_SJ_NS4_8TiledMMAINS4_8MMA_AtomIJNS4_10MMA_TraitsINS4_19SM100_MMA_F8F6F4_SSEJSI_SI_fSE_SF_NS4_17integral_constantINS4_4UMMA5MajorELSQ_0EEESR_NSO_INSP_7ScaleInELSS_0EEEST_EEEEEENS4_6LayoutISC_NS5_IJNSA_ILi0EEESX_SX_EEEEENS5_IJNS4_10UnderscoreES10_S10_EEEEENS4_13SM90_TMA_LOADENS4_14ComposedLayoutINS4_7SwizzleILi3ELi4ELi3EEENS4_18smem_ptr_flag_bitsILi8EEENSW_INS5_IJNSA_ILi8EEESG_EEENS5_IJSG_SB_EEEEEEEvNS4_8identityES13_S1D_vS1E_EENS_8epilogue10collective18CollectiveEpilogueINS1G_23Sm100TmaWarpSpecializedILi4ELi2ELi32ELb0ELb0EEEJSH_NS5_IJNSW_ISE_SB_EES1L_EEESI_SJ_SI_SJ_NS1G_6fusion15FusionCallbacksIS1K_NS1N_17LinearCombinationISI_fSI_fLNS_15FloatRoundStyleE2EEESH_S1M_JEEENS4_5SM1004TMEM4LOAD26SM100_TMEM_LOAD_16dp32b32xES13_NS14_INS15_ILi2ELi4ELi3EEES18_NSW_INS5_IJS19_SE_EEENS5_IJSE_SB_EEEEEEENS4_39AutoVectorizingCopyWithAssumedAlignmentILi128EEENS4_14SM90_TMA_STOREES21_S23_S23_EEEvvEEEEvNT_6ParamsE --------------------------
	.section	.nv.info._ZN7cutlass13device_kernelINS_4gemm6kernel13GemmUniversalIN4cute5tupleIJiiiiEEENS1_10collective13CollectiveMmaINS1_35MainloopSm100TmaUmmaWarpSpecializedILi3ELi2ELi4ENS5_IJNS4_1CILi1EEESB_SB_EEEEENS5_IJNSA_ILi64EEENSA_ILi256EEENSA_ILi128EEEEEENS_12float_e4m3_tENS5_IJlSB_lEEESI_SJ_NS4_8TiledMMAINS4_8MMA_AtomIJNS4_10MMA_TraitsINS4_19SM100_MMA_F8F6F4_SSEJSI_SI_fSE_SF_NS4_17integral_constantINS4_4UMMA5MajorELSQ_0EEESR_NSO_INSP_7ScaleInELSS_0EEEST_EEEEEENS4_6LayoutISC_NS5_IJNSA_ILi0EEESX_SX_EEEEENS5_IJNS4_10UnderscoreES10_S10_EEEEENS4_13SM90_TMA_LOADENS4_14ComposedLayoutINS4_7SwizzleILi3ELi4ELi3EEENS4_18smem_ptr_flag_bitsILi8EEENSW_INS5_IJNSA_ILi8EEESG_EEENS5_IJSG_SB_EEEEEEEvNS4_8identityES13_S1D_vS1E_EENS_8epilogue10collective18CollectiveEpilogueINS1G_23Sm100TmaWarpSpecializedILi4ELi2ELi32ELb0ELb0EEEJSH_NS5_IJNSW_ISE_SB_EES1L_EEESI_SJ_SI_SJ_NS1G_6fusion15FusionCallbacksIS1K_NS1N_17LinearCombinationISI_fSI_fLNS_15FloatRoundStyleE2EEESH_S1M_JEEENS4_5SM1004TMEM4LOAD26SM100_TMEM_LOAD_16dp32b32xES13_NS14_INS15_ILi2ELi4ELi3EEES18_NSW_INS5_IJS19_SE_EEENS5_IJSE_SB_EEEEEEENS4_39AutoVectorizingCopyWithAssumedAlignmentILi128EEENS4_14SM90_TMA_STOREES21_S23_S23_EEEvvEEEEvNT_6ParamsE,"",@"SHT_CUDA_INFO"
	.sectionflags	@""
	.align	4


	//----- nvinfo : EIATTR_CUDA_API_VERSION
	.align		4
        /*0000*/ 	.byte	0x04, 0x37
        /*0002*/ 	.short	(.L_32 - .L_31)
.L_31:
        /*0004*/ 	.word	0x00000082


	//----- nvinfo : EIATTR_KPARAM_INFO
	.align		4
.L_32:
        /*0008*/ 	.byte	0x04, 0x17
        /*000a*/ 	.short	(.L_34 - .L_33)
.L_33:
        /*000c*/ 	.word	0x00000000
        /*0010*/ 	.short	0x0000
        /*0012*/ 	.short	0x0000
        /*0014*/ 	.byte	0x00, 0xf0, 0x01, 0x20


	//----- nvinfo : EIATTR_AT_ENTRY_FRAGMENTS
	.align		4
.L_34:
        /*0018*/ 	.byte	0x04, 0x4f
        /*001a*/ 	.short	(.L_36 - .L_35)


	//   ....[0]....
.L_35:
        /*001c*/ 	.word	0x00000006


	//----- nvinfo : EIATTR_RESERVED_SMEM_USED
	.align		4
.L_36:
        /*0020*/ 	.byte	0x01, 0x41
	.zero		2


	//----- nvinfo : EIATTR_SPARSE_MMA_MASK
	.align		4
        /*0024*/ 	.byte	0x03, 0x50
        /*0026*/ 	.short	0x0000


	//----- nvinfo : EIATTR_TCGEN05_1CTA_USED
	.align		4
        /*0028*/ 	.byte	0x01, 0x51
	.zero		2


	//----- nvinfo : EIATTR_MAXREG_COUNT
	.align		4
        /*002c*/ 	.byte	0x03, 0x1b
        /*002e*/ 	.short	0x00ff


	//----- nvinfo : EIATTR_NUM_BARRIERS
	.align		4
        /*0030*/ 	.byte	0x02, 0x4c
        /*0032*/ 	.byte	0x07
	.zero		1


	//----- nvinfo : EIATTR_EXTERNS
	.align		4
        /*0034*/ 	.byte	0x04, 0x0f
        /*0036*/ 	.short	(.L_38 - .L_37)


	//   ....[0]....
	.align		4
.L_37:
        /*0038*/ 	.word	index@(__assertfail)


	//----- nvinfo : EIATTR_MERCURY_ISA_VERSION
	.align		4
.L_38:
        /*003c*/ 	.byte	0x03, 0x5f
        /*003e*/ 	.short	0x0101


	//----- nvinfo : EIATTR_INT_WARP_WIDE_INSTR_OFFSETS
	.align		4
        /*0040*/ 	.byte	0x04, 0x31
        /*0042*/ 	.short	(.L_40 - .L_39)


	//   ....[0]....
.L_39:
        /*0044*/ 	.word	0x00001dc0


	//   ....[1]....
        /*0048*/ 	.word	0x000037d0


	//   ....[2]....
        /*004c*/ 	.word	0x00003800


	//   ....[3]....
        /*0050*/ 	.word	0x00003850


	//   ....[4]....
        /*0054*/ 	.word	0x00004170


	//   ....[5]....
        /*0058*/ 	.word	0x000041d0


	//   ....[6]....
        /*005c*/ 	.word	0x000042b0


	//   ....[7]....
        /*0060*/ 	.word	0x00004320


	//   ....[8]....
        /*0064*/ 	.word	0x00004430


	//   ....[9]....
        /*0068*/ 	.word	0x000044c0


	//   ....[10]....
        /*006c*/ 	.word	0x00004690


	//   ....[11]....
        /*0070*/ 	.word	0x000047f0


	//----- nvinfo : EIATTR_COOP_GROUP_MASK_REGIDS
	.align		4
.L_40:
        /*0074*/ 	.byte	0x04, 0x29
        /*0076*/ 	.short	(.L_42 - .L_41)


	//   ....[0]....
.L_41:
        /*0078*/ 	.word	0xffffffff


	//   ....[1]....
        /*007c*/ 	.word	0xffffffff


	//   ....[2]....
        /*0080*/ 	.word	0xffffffff


	//   ....[3]....
        /*0084*/ 	.word	0xffffffff


	//   ....[4]....
        /*0088*/ 	.word	0xffffffff


	//   ....[5]....
        /*008c*/ 	.word	0xffffffff


	//   ....[6]....
        /*0090*/ 	.word	0xffffffff


	//   ....[7]....
        /*0094*/ 	.word	0xffffffff


	//   ....[8]....
        /*0098*/ 	.word	0xffffffff


	//   ....[9]....
        /*009c*/ 	.word	0xffffffff


	//   ....[10]....
        /*00a0*/ 	.word	0xffffffff


	//   ....[11]....
        /*00a4*/ 	.word	0xffffffff


	//   ....[12]....
        /*00a8*/ 	.word	0xffffffff


	//----- nvinfo : EIATTR_COOP_GROUP_INSTR_OFFSETS
	.align		4
.L_42:
        /*00ac*/ 	.byte	0x04, 0x28
        /*00ae*/ 	.short	(.L_44 - .L_43)


	//   ....[0]....
.L_43:
        /*00b0*/ 	.word	0x00000090


	//   ....[1]....
        /*00b4*/ 	.word	0x000004d0


	//   ....[2]....
        /*00b8*/ 	.word	0x00000620


	//   ....[3]....
        /*00bc*/ 	.word	0x000007c0


	//   ....[4]....
        /*00c0*/ 	.word	0x000008c0


	//   ....[5]....
        /*00c4*/ 	.word	0x00000a30


	//   ....[6]....
        /*00c8*/ 	.word	0x00000bd0


	//   ....[7]....
        /*00cc*/ 	.word	0x00001ca0


	//   ....[8]....
        /*00d0*/ 	.word	0x000029f0


	//   ....[9]....
        /*00d4*/ 	.word	0x00002c00


	//   ....[10]....
        /*00d8*/ 	.word	0x00002c30


	//   ....[11]....
        /*00dc*/ 	.word	0x000036c0


	//   ....[12]....
        /*00e0*/ 	.word	0x000038f0


	//----- nvinfo : EIATTR_VRC_CTA_INIT_COUNT
	.align		4
.L_44:
        /*00e4*/ 	.byte	0x02, 0x4a
        /*00e6*/ 	.byte	0x80
	.zero		1


	//----- nvinfo : EIATTR_SYSCALL_OFFSETS
	.align		4
        /*00e8*/ 	.byte	0x04, 0x46
        /*00ea*/ 	.short	(.L_46 - .L_45)


	//   ....[0]....
.L_45:
        /*00ec*/ 	.word	0x00005270


	//   ....[1]....
        /*00f0*/ 	.word	0x000053b0


	//   ....[2]....
        /*00f4*/ 	.word	0x00005bb0


	//   ....[3]....
        /*00f8*/ 	.word	0x00006950


	//   ....[4]....
        /*00fc*/ 	.word	0x000076b0


	//   ....[5]....
        /*0100*/ 	.word	0x00008440


	//----- nvinfo : EIATTR_MBARRIER_INSTR_OFFSETS
	.align		4
.L_46:
        /*0104*/ 	.byte	0x04, 0x39
        /*0106*/ 	.short	(.L_48 - .L_47)


	//   ....[0]....
.L_47:
        /*0108*/ 	.word	0x000005b0
        /*010c*/ 	.word	0x000000ff
        /*0110*/ 	.word	0x00000000
        /*0114*/ 	.short	0x0100
        /*0116*/ 	.byte	0x05
	.zero		1


	//   ....[1]....
        /*0118*/ 	.word	0x000005c0
        /*011c*/ 	.word	0x000000ff
        /*0120*/ 	.word	0x00000018
        /*0124*/ 	.short	0x0100
        /*0126*/ 	.byte	0x05
	.zero		1


	//   ....[2]....
        /*0128*/ 	.word	0x000005d0
        /*012c*/ 	.word	0x000000ff
        /*0130*/ 	.word	0x00000008
        /*0134*/ 	.short	0x0100
        /*0136*/ 	.byte	0x05
	.zero		1


	//   ....[3]....
        /*0138*/ 	.word	0x000005e0
        /*013c*/ 	.word	0x000000ff
        /*0140*/ 	.word	0x00000020
        /*0144*/ 	.short	0x0100
        /*0146*/ 	.byte	0x05
	.zero		1


	//   ....[4]....
        /*0148*/ 	.word	0x000005f0
        /*014c*/ 	.word	0x000000ff
        /*0150*/ 	.word	0x00000010
        /*0154*/ 	.short	0x0100
        /*0156*/ 	.byte	0x05
	.zero		1


	//   ....[5]....
        /*0158*/ 	.word	0x00000600
        /*015c*/ 	.word	0x000000ff
        /*0160*/ 	.word	0x00000028
        /*0164*/ 	.short	0x0100
        /*0166*/ 	.byte	0x05
	.zero		1


	//   ....[6]....
        /*0168*/ 	.word	0x00000730
        /*016c*/ 	.word	0x000000ff
        /*0170*/ 	.word	0x00000030
        /*0174*/ 	.short	0x0100
        /*0176*/ 	.byte	0x07
	.zero		1


	//   ....[7]....
        /*0178*/ 	.word	0x00000740
        /*017c*/ 	.word	0x000000ff
        /*0180*/ 	.word	0x00000050
        /*0184*/ 	.short	0x0100
        /*0186*/ 	.byte	0x07
	.zero		1


	//   ....[8]....
        /*0188*/ 	.word	0x00000750
        /*018c*/ 	.word	0x000000ff
        /*0190*/ 	.word	0x00000038
        /*0194*/ 	.short	0x0100
        /*0196*/ 	.byte	0x07
	.zero		1


	//   ....[9]....
        /*0198*/ 	.word	0x00000760
        /*019c*/ 	.word	0x000000ff
        /*01a0*/ 	.word	0x00000058
        /*01a4*/ 	.short	0x0100
        /*01a6*/ 	.byte	0x07
	.zero		1


	//   ....[10]....
        /*01a8*/ 	.word	0x00000770
        /*01ac*/ 	.word	0x000000ff
        /*01b0*/ 	.word	0x00000040
        /*01b4*/ 	.short	0x0100
        /*01b6*/ 	.byte	0x07
	.zero		1


	//   ....[11]....
        /*01b8*/ 	.word	0x00000780
        /*01bc*/ 	.word	0x000000ff
        /*01c0*/ 	.word	0x00000060
        /*01c4*/ 	.short	0x0100
        /*01c6*/ 	.byte	0x07
	.zero		1


	//   ....[12]....
        /*01c8*/ 	.word	0x00000790
        /*01cc*/ 	.word	0x000000ff
        /*01d0*/ 	.word	0x00000048
        /*01d4*/ 	.short	0x0100
        /*01d6*/ 	.byte	0x07
	.zero		1


	//   ....[13]....
        /*01d8*/ 	.word	0x000007a0
        /*01dc*/ 	.word	0x000000ff
        /*01e0*/ 	.word	0x00000068
        /*01e4*/ 	.short	0x0100
        /*01e6*/ 	.byte	0x07
	.zero		1


	//   ....[14]....
        /*01e8*/ 	.word	0x00000890
        /*01ec*/ 	.word	0x000000ff
        /*01f0*/ 	.word	0x00000070
        /*01f4*/ 	.short	0x0100
        /*01f6*/ 	.byte	0x05
	.zero		1


	//   ....[15]....
        /*01f8*/ 	.word	0x000008a0
        /*01fc*/ 	.word	0x000000ff
        /*0200*/ 	.word	0x00000078
        /*0204*/ 	.short	0x0100
        /*0206*/ 	.byte	0x05
	.zero		1


	//   ....[16]....
        /*0208*/ 	.word	0x000009e0
        /*020c*/ 	.word	0x000000ff
        /*0210*/ 	.word	0x00000080
        /*0214*/ 	.short	0x0100
        /*0216*/ 	.byte	0x05
	.zero		1


	//   ....[17]....
        /*0218*/ 	.word	0x000009f0
        /*021c*/ 	.word	0x000000ff
        /*0220*/ 	.word	0x00000090
        /*0224*/ 	.short	0x0100
        /*0226*/ 	.byte	0x05
	.zero		1


	//   ....[18]....
        /*0228*/ 	.word	0x00000a00
        /*022c*/ 	.word	0x000000ff
        /*0230*/ 	.word	0x00000088
        /*0234*/ 	.short	0x0100
        /*0236*/ 	.byte	0x05
	.zero		1


	//   ....[19]....
        /*0238*/ 	.word	0x00000a10
        /*023c*/ 	.word	0x000000ff
        /*0240*/ 	.word	0x00000098
        /*0244*/ 	.short	0x0100
        /*0246*/ 	.byte	0x05
	.zero		1


	//   ....[20]....
        /*0248*/ 	.word	0x00000b40
        /*024c*/ 	.word	0x000000ff
        /*0250*/ 	.word	0x000000a0
        /*0254*/ 	.short	0x0100
        /*0256*/ 	.byte	0x07
	.zero		1


	//   ....[21]....
        /*0258*/ 	.word	0x00000b50
        /*025c*/ 	.word	0x000000ff
        /*0260*/ 	.word	0x000000c0
        /*0264*/ 	.short	0x0100
        /*0266*/ 	.byte	0x07
	.zero		1


	//   ....[22]....
        /*0268*/ 	.word	0x00000b60
        /*026c*/ 	.word	0x000000ff
        /*0270*/ 	.word	0x000000a8
        /*0274*/ 	.short	0x0100
        /*0276*/ 	.byte	0x07
	.zero		1


	//   ....[23]....
        /*0278*/ 	.word	0x00000b70
        /*027c*/ 	.word	0x000000ff
        /*0280*/ 	.word	0x000000c8
        /*0284*/ 	.short	0x0100
        /*0286*/ 	.byte	0x07
	.zero		1


	//   ....[24]....
        /*0288*/ 	.word	0x00000b80
        /*028c*/ 	.word	0x000000ff
        /*0290*/ 	.word	0x000000b0
        /*0294*/ 	.short	0x0100
        /*0296*/ 	.byte	0x07
	.zero		1


	//   ....[25]....
        /*0298*/ 	.word	0x00000b90
        /*029c*/ 	.word	0x000000ff
        /*02a0*/ 	.word	0x000000d0
        /*02a4*/ 	.short	0x0100
        /*02a6*/ 	.byte	0x07
	.zero		1


	//   ....[26]....
        /*02a8*/ 	.word	0x00000ba0
        /*02ac*/ 	.word	0x000000ff
        /*02b0*/ 	.word	0x000000b8
        /*02b4*/ 	.short	0x0100
        /*02b6*/ 	.byte	0x07
	.zero		1


	//   ....[27]....
        /*02b8*/ 	.word	0x00000bb0
        /*02bc*/ 	.word	0x000000ff
        /*02c0*/ 	.word	0x000000d8
        /*02c4*/ 	.short	0x0100
        /*02c6*/ 	.byte	0x07
	.zero		1


	//   ....[28]....
        /*02c8*/ 	.word	0x00000ca0
        /*02cc*/ 	.word	0x000000ff
        /*02d0*/ 	.word	0x000000e0
        /*02d4*/ 	.short	0x0100
        /*02d6*/ 	.byte	0x05
	.zero		1


	//   ....[29]....
        /*02d8*/ 	.word	0x00000cb0
        /*02dc*/ 	.word	0x000000ff
        /*02e0*/ 	.word	0x000000f0
        /*02e4*/ 	.short	0x0100
        /*02e6*/ 	.byte	0x05
	.zero		1


	//   ....[30]....
        /*02e8*/ 	.word	0x00000cc0
        /*02ec*/ 	.word	0x000000ff
        /*02f0*/ 	.word	0x000000e8
        /*02f4*/ 	.short	0x0100
        /*02f6*/ 	.byte	0x05
	.zero		1


	//   ....[31]....
        /*02f8*/ 	.word	0x00000cd0
        /*02fc*/ 	.word	0x000000ff
        /*0300*/ 	.word	0x000000f8
        /*0304*/ 	.short	0x0100
        /*0306*/ 	.byte	0x05
	.zero		1


	//   ....[32]....
        /*0308*/ 	.word	0x000015a0
        /*030c*/ 	.word	0x00000002
        /*0310*/ 	.word	0x000000f0
        /*0314*/ 	.short	0x010a
        /*0316*/ 	.byte	0xff
	.zero		1


	//   ....[33]....
        /*0318*/ 	.word	0x000015d0
        /*031c*/ 	.word	0x00000002
        /*0320*/ 	.word	0x000000e0
        /*0324*/ 	.short	0x0101
        /*0326*/ 	.byte	0xff
	.zero		1


	//   ....[34]....
        /*0328*/ 	.word	0x000016a0
        /*032c*/ 	.word	0x000000ff
        /*0330*/ 	.word	0x00000018
        /*0334*/ 	.short	0x010a
        /*0336*/ 	.byte	0x08
	.zero		1


	//   ....[35]....
        /*0338*/ 	.word	0x00001740
        /*033c*/ 	.word	0x000000ff
        /*0340*/ 	.word	0x00000018
        /*0344*/ 	.short	0x010a
        /*0346*/ 	.byte	0x21
	.zero		1


	//   ....[36]....
        /*0348*/ 	.word	0x00001890
        /*034c*/ 	.word	0x000000ff
        /*0350*/ 	.word	0x00000018
        /*0354*/ 	.short	0x010a
        /*0356*/ 	.byte	0x08
	.zero		1


	//   ....[37]....
        /*0358*/ 	.word	0x000019a0
        /*035c*/ 	.word	0x000000ff
        /*0360*/ 	.word	0x00000078
        /*0364*/ 	.short	0x0101
        /*0366*/ 	.byte	0x04
	.zero		1


	//   ....[38]....
        /*0368*/ 	.word	0x000019c0
        /*036c*/ 	.word	0x000000ff
        /*0370*/ 	.word	0x00000018
        /*0374*/ 	.short	0x010a
        /*0376*/ 	.byte	0x08
	.zero		1


	//   ....[39]....
        /*0378*/ 	.word	0x00001a40
        /*037c*/ 	.word	0x000000ff
        /*0380*/ 	.word	0x00000018
        /*0384*/ 	.short	0x010a
        /*0386*/ 	.byte	0x11
	.zero		1


	//   ....[40]....
        /*0388*/ 	.word	0x00001b90
        /*038c*/ 	.word	0x000000ff
        /*0390*/ 	.word	0x00000018
        /*0394*/ 	.short	0x010a
        /*0396*/ 	.byte	0x08
	.zero		1


	//   ....[41]....
        /*0398*/ 	.word	0x00001cd0
        /*039c*/ 	.word	0x00000002
        /*03a0*/ 	.word	0x00000080
        /*03a4*/ 	.short	0x010a
        /*03a6*/ 	.byte	0xff
	.zero		1


	//   ....[42]....
        /*03a8*/ 	.word	0x00001d90
        /*03ac*/ 	.word	0x00000002
        /*03b0*/ 	.word	0x00000000
        /*03b4*/ 	.short	0x0101
        /*03b6*/ 	.byte	0xff
	.zero		1


	//   ....[43]....
        /*03b8*/ 	.word	0x000022f0
        /*03bc*/ 	.word	0x000000ff
        /*03c0*/ 	.word	0x00000000
        /*03c4*/ 	.short	0x010a
        /*03c6*/ 	.byte	0x05
	.zero		1


	//   ....[44]....
        /*03c8*/ 	.word	0x00002380
        /*03cc*/ 	.word	0x000000ff
        /*03d0*/ 	.word	0x00000000
        /*03d4*/ 	.short	0x010a
        /*03d6*/ 	.byte	0x05
	.zero		1


	//   ....[45]....
        /*03d8*/ 	.word	0x00002420
        /*03dc*/ 	.word	0x00000000
        /*03e0*/ 	.word	0x00000000
        /*03e4*/ 	.short	0x010a
        /*03e6*/ 	.byte	0xff
	.zero		1


	//   ....[46]....
        /*03e8*/ 	.word	0x00002540
        /*03ec*/ 	.word	0x00000000
        /*03f0*/ 	.word	0x000000e0
        /*03f4*/ 	.short	0x010a
        /*03f6*/ 	.byte	0xff
	.zero		1


	//   ....[47]....
        /*03f8*/ 	.word	0x000025b0
        /*03fc*/ 	.word	0x00000000
        /*0400*/ 	.word	0x00000000
        /*0404*/ 	.short	0x0101
        /*0406*/ 	.byte	0xff
	.zero		1


	//   ....[48]....
        /*0408*/ 	.word	0x000025d0
        /*040c*/ 	.word	0x000000ff
        /*0410*/ 	.word	0x00000090
        /*0414*/ 	.short	0x010a
        /*0416*/ 	.byte	0x05
	.zero		1


	//   ....[49]....
        /*0418*/ 	.word	0x000026f0
        /*041c*/ 	.word	0x00000000
        /*0420*/ 	.word	0x00000080
        /*0424*/ 	.short	0x010a
        /*0426*/ 	.byte	0xff
	.zero		1


	//   ....[50]....
        /*0428*/ 	.word	0x000027f0
        /*042c*/ 	.word	0x00000000
        /*0430*/ 	.word	0x00000000
        /*0434*/ 	.short	0x0101
        /*0436*/ 	.byte	0xff
	.zero		1


	//   ....[51]....
        /*0438*/ 	.word	0x00002880
        /*043c*/ 	.word	0x000000ff
        /*0440*/ 	.word	0x00000090
        /*0444*/ 	.short	0x0106
        /*0446*/ 	.byte	0x05
	.zero		1


	//   ....[52]....
        /*0448*/ 	.word	0x000028a0
        /*044c*/ 	.word	0x000000ff
        /*0450*/ 	.word	0x00000090
        /*0454*/ 	.short	0x010a
        /*0456*/ 	.byte	0x05
	.zero		1


	//   ....[53]....
        /*0458*/ 	.word	0x00002930
        /*045c*/ 	.word	0x000000ff
        /*0460*/ 	.word	0x00000090
        /*0464*/ 	.short	0x0106
        /*0466*/ 	.byte	0x04
	.zero		1


	//   ....[54]....
        /*0468*/ 	.word	0x00002970
        /*046c*/ 	.word	0x00000000
        /*0470*/ 	.word	0x00000090
        /*0474*/ 	.short	0x010a
        /*0476*/ 	.byte	0xff
	.zero		1


	//   ....[55]....
        /*0478*/ 	.word	0x00002eb0
        /*047c*/ 	.word	0x00000000
        /*0480*/ 	.word	0x00000080
        /*0484*/ 	.short	0x010a
        /*0486*/ 	.byte	0xff
	.zero		1


	//   ....[56]....
        /*0488*/ 	.word	0x00002fb0
        /*048c*/ 	.word	0x00000003
        /*0490*/ 	.word	0x00000000
        /*0494*/ 	.short	0x0101
        /*0496*/ 	.byte	0xff
	.zero		1


	//   ....[57]....
        /*0498*/ 	.word	0x00002fc0
        /*049c*/ 	.word	0x000000ff
        /*04a0*/ 	.word	0x00000000
        /*04a4*/ 	.short	0x010a
        /*04a6*/ 	.byte	0x06
	.zero		1


	//   ....[58]....
        /*04a8*/ 	.word	0x00003040
        /*04ac*/ 	.word	0x000000ff
        /*04b0*/ 	.word	0x000000c0
        /*04b4*/ 	.short	0x010a
        /*04b6*/ 	.byte	0x07
	.zero		1


	//   ....[59]....
        /*04b8*/ 	.word	0x00003120
        /*04bc*/ 	.word	0x000000ff
        /*04c0*/ 	.word	0x00000000
        /*04c4*/ 	.short	0x010a
        /*04c6*/ 	.byte	0x06
	.zero		1


	//   ....[60]....
        /*04c8*/ 	.word	0x00003250
        /*04cc*/ 	.word	0x000000ff
        /*04d0*/ 	.word	0x00000000
        /*04d4*/ 	.short	0x010a
        /*04d6*/ 	.byte	0x1a
	.zero		1


	//   ....[61]....
        /*04d8*/ 	.word	0x000034f0
        /*04dc*/ 	.word	0x000000ff
        /*04e0*/ 	.word	0x00000000
        /*04e4*/ 	.short	0x010a
        /*04e6*/ 	.byte	0x06
	.zero		1


	//   ....[62]....
        /*04e8*/ 	.word	0x00003580
        /*04ec*/ 	.word	0x000000ff
        /*04f0*/ 	.word	0x00000000
        /*04f4*/ 	.short	0x010a
        /*04f6*/ 	.byte	0x06
	.zero		1


	//   ....[63]....
        /*04f8*/ 	.word	0x00003610
        /*04fc*/ 	.word	0x000000ff
        /*0500*/ 	.word	0x00000000
        /*0504*/ 	.short	0x010a
        /*0506*/ 	.byte	0x06
	.zero		1


	//   ....[64]....
        /*0508*/ 	.word	0x000036a0
        /*050c*/ 	.word	0x000000ff
        /*0510*/ 	.word	0x00000000
        /*0514*/ 	.short	0x010a
        /*0516*/ 	.byte	0x07
	.zero		1


	//   ....[65]....
        /*0518*/ 	.word	0x00003b20
        /*051c*/ 	.word	0x00000000
        /*0520*/ 	.word	0x00000080
        /*0524*/ 	.short	0x010a
        /*0526*/ 	.byte	0xff
	.zero		1


	//   ....[66]....
        /*0528*/ 	.word	0x00003be0
        /*052c*/ 	.word	0x00000000
        /*0530*/ 	.word	0x00000000
        /*0534*/ 	.short	0x0101
        /*0536*/ 	.byte	0xff
	.zero		1


	//   ....[67]....
        /*0538*/ 	.word	0x00003f00
        /*053c*/ 	.word	0x000000ff
        /*0540*/ 	.word	0x00000078
        /*0544*/ 	.short	0x010a
        /*0546*/ 	.byte	0x07
	.zero		1


	//   ....[68]....
        /*0548*/ 	.word	0x000040f0
        /*054c*/ 	.word	0x000000ff
        /*0550*/ 	.word	0x00000050
        /*0554*/ 	.short	0x010a
        /*0556*/ 	.byte	0x07
	.zero		1


	//   ....[69]....
        /*0558*/ 	.word	0x00004260
        /*055c*/ 	.word	0x000000ff
        /*0560*/ 	.word	0x00000030
        /*0564*/ 	.short	0x010b
        /*0566*/ 	.byte	0x07
	.zero		1


	//   ....[70]....
        /*0568*/ 	.word	0x00004270
        /*056c*/ 	.word	0x000000ff
        /*0570*/ 	.word	0x00000000
        /*0574*/ 	.short	0x0101
        /*0576*/ 	.byte	0x08
	.zero		1


	//   ....[71]....
        /*0578*/ 	.word	0x00004280
        /*057c*/ 	.word	0x000000ff
        /*0580*/ 	.word	0x00000058
        /*0584*/ 	.short	0x010a
        /*0586*/ 	.byte	0x07
	.zero		1


	//   ....[72]....
        /*0588*/ 	.word	0x000043d0
        /*058c*/ 	.word	0x000000ff
        /*0590*/ 	.word	0x00000038
        /*0594*/ 	.short	0x010b
        /*0596*/ 	.byte	0x07
	.zero		1


	//   ....[73]....
        /*0598*/ 	.word	0x000043e0
        /*059c*/ 	.word	0x000000ff
        /*05a0*/ 	.word	0x00000000
        /*05a4*/ 	.short	0x0101
        /*05a6*/ 	.byte	0x08
	.zero		1


	//   ....[74]....
        /*05a8*/ 	.word	0x000043f0
        /*05ac*/ 	.word	0x000000ff
        /*05b0*/ 	.word	0x00000060
        /*05b4*/ 	.short	0x010a
        /*05b6*/ 	.byte	0x07
	.zero		1


	//   ....[75]....
        /*05b8*/ 	.word	0x00004570
        /*05bc*/ 	.word	0x000000ff
        /*05c0*/ 	.word	0x00000040
        /*05c4*/ 	.short	0x010b
        /*05c6*/ 	.byte	0x07
	.zero		1


	//   ....[76]....
        /*05c8*/ 	.word	0x000045b0
        /*05cc*/ 	.word	0x000000ff
        /*05d0*/ 	.word	0x00000000
        /*05d4*/ 	.short	0x0101
        /*05d6*/ 	.byte	0x08
	.zero		1


	//   ....[77]....
        /*05d8*/ 	.word	0x000045f0
        /*05dc*/ 	.word	0x000000ff
        /*05e0*/ 	.word	0x00000068
        /*05e4*/ 	.short	0x010a
        /*05e6*/ 	.byte	0x07
	.zero		1


	//   ....[78]....
        /*05e8*/ 	.word	0x00004830
        /*05ec*/ 	.word	0x000000ff
        /*05f0*/ 	.word	0x00000048
        /*05f4*/ 	.short	0x010b
        /*05f6*/ 	.byte	0x07
	.zero		1


	//   ....[79]....
        /*05f8*/ 	.word	0x00004850
        /*05fc*/ 	.word	0x000000ff
        /*0600*/ 	.word	0x00000000
        /*0604*/ 	.short	0x0101
        /*0606*/ 	.byte	0x0d
	.zero		1


	//   ....[80]....
        /*0608*/ 	.word	0x00004880
        /*060c*/ 	.word	0x000000ff
        /*0610*/ 	.word	0x00000050
        /*0614*/ 	.short	0x010a
        /*0616*/ 	.byte	0x07
	.zero		1


	//   ....[81]....
        /*0618*/ 	.word	0x000048a0
        /*061c*/ 	.word	0x000000ff
        /*0620*/ 	.word	0x00000058
        /*0624*/ 	.short	0x010a
        /*0626*/ 	.byte	0x07
	.zero		1


	//   ....[82]....
        /*0628*/ 	.word	0x000048c0
        /*062c*/ 	.word	0x000000ff
        /*0630*/ 	.word	0x00000060
        /*0634*/ 	.short	0x010a
        /*0636*/ 	.byte	0x07
	.zero		1


	//   ....[83]....
        /*0638*/ 	.word	0x00004900
        /*063c*/ 	.word	0x00000000
        /*0640*/ 	.word	0x00000068
        /*0644*/ 	.short	0x010a
        /*0646*/ 	.byte	0xff
	.zero		1


	//   ....[84]....
        /*0648*/ 	.word	0x00004c40
        /*064c*/ 	.word	0x00000000
        /*0650*/ 	.word	0x00000080
        /*0654*/ 	.short	0x010a
        /*0656*/ 	.byte	0xff
	.zero		1


	//   ....[85]....
        /*0658*/ 	.word	0x00004d50
        /*065c*/ 	.word	0x00000000
        /*0660*/ 	.word	0x00000000
        /*0664*/ 	.short	0x0101
        /*0666*/ 	.byte	0xff
	.zero		1


	//   ....[86]....
        /*0668*/ 	.word	0x00005770
        /*066c*/ 	.word	0x00000002
        /*0670*/ 	.word	0x00000030
        /*0674*/ 	.short	0x010a
        /*0676*/ 	.byte	0xff
	.zero		1


	//   ....[87]....
        /*0678*/ 	.word	0x000057b0
        /*067c*/ 	.word	0x00000071
        /*0680*/ 	.word	0x000000a0
        /*0684*/ 	.short	0x010a
        /*0686*/ 	.byte	0xff
	.zero		1


	//   ....[88]....
        /*0688*/ 	.word	0x000058f0
        /*068c*/ 	.word	0x00000002
        /*0690*/ 	.word	0x00000030
        /*0694*/ 	.short	0x010a
        /*0696*/ 	.byte	0xff
	.zero		1


	//   ....[89]....
        /*0698*/ 	.word	0x00005a10
        /*069c*/ 	.word	0x00000000
        /*06a0*/ 	.word	0x00000000
        /*06a4*/ 	.short	0x0101
        /*06a6*/ 	.byte	0xff
	.zero		1


	//   ....[90]....
        /*06a8*/ 	.word	0x00005a90
        /*06ac*/ 	.word	0x00000071
        /*06b0*/ 	.word	0x000000a0
        /*06b4*/ 	.short	0x010a
        /*06b6*/ 	.byte	0xff
	.zero		1


	//   ....[91]....
        /*06b8*/ 	.word	0x000065e0
        /*06bc*/ 	.word	0x00000000
        /*06c0*/ 	.word	0x00000030
        /*06c4*/ 	.short	0x010a
        /*06c6*/ 	.byte	0xff
	.zero		1


	//   ....[92]....
        /*06c8*/ 	.word	0x000066a0
        /*06cc*/ 	.word	0x00000000
        /*06d0*/ 	.word	0x00000030
        /*06d4*/ 	.short	0x010a
        /*06d6*/ 	.byte	0xff
	.zero		1


	//   ....[93]....
        /*06d8*/ 	.word	0x000067d0
        /*06dc*/ 	.word	0x00000000
        /*06e0*/ 	.word	0x00000000
        /*06e4*/ 	.short	0x0101
        /*06e6*/ 	.byte	0xff
	.zero		1


	//   ....[94]....
        /*06e8*/ 	.word	0x00007340
        /*06ec*/ 	.word	0x00000000
        /*06f0*/ 	.word	0x00000030
        /*06f4*/ 	.short	0x010a
        /*06f6*/ 	.byte	0xff
	.zero		1


	//   ....[95]....
        /*06f8*/ 	.word	0x00007400
        /*06fc*/ 	.word	0x00000000
        /*0700*/ 	.word	0x00000030
        /*0704*/ 	.short	0x010a
        /*0706*/ 	.byte	0xff
	.zero		1


	//   ....[96]....
        /*0708*/ 	.word	0x00007530
        /*070c*/ 	.word	0x00000000
        /*0710*/ 	.word	0x00000000
        /*0714*/ 	.short	0x0101
        /*0716*/ 	.byte	0xff
	.zero		1


	//   ....[97]....
        /*0718*/ 	.word	0x000080d0
        /*071c*/ 	.word	0x00000000
        /*0720*/ 	.word	0x00000030
        /*0724*/ 	.short	0x010a
        /*0726*/ 	.byte	0xff
	.zero		1


	//   ....[98]....
        /*0728*/ 	.word	0x00008190
        /*072c*/ 	.word	0x00000000
        /*0730*/ 	.word	0x00000030
        /*0734*/ 	.short	0x010a
        /*0736*/ 	.byte	0xff
	.zero		1


	//   ....[99]....
        /*0738*/ 	.word	0x000082c0
        /*073c*/ 	.word	0x00000000
        /*0740*/ 	.word	0x00000000
        /*0744*/ 	.short	0x0101
        /*0746*/ 	.byte	0xff
	.zero		1


	//   ....[100]....
        /*0748*/ 	.word	0x00008700
        /*074c*/ 	.word	0x000000ff
        /*0750*/ 	.word	0x00000000
        /*0754*/ 	.short	0x0101
        /*0756*/ 	.byte	0x05
	.zero		1


	//   ....[101]....
        /*0758*/ 	.word	0x00008f40
        /*075c*/ 	.word	0x00000002
        /*0760*/ 	.word	0x000000f0
        /*0764*/ 	.short	0x010a
        /*0766*/ 	.byte	0xff
	.zero		1


	//   ....[102]....
        /*0768*/ 	.word	0x00008fa0
        /*076c*/ 	.word	0x00000002
        /*0770*/ 	.word	0x00000018
        /*0774*/ 	.short	0x010a
        /*0776*/ 	.byte	0xff
	.zero		1


	//   ....[103]....
        /*0778*/ 	.word	0x00009000
        /*077c*/ 	.word	0x00000002
        /*0780*/ 	.word	0x00000018
        /*0784*/ 	.short	0x010a
        /*0786*/ 	.byte	0xff
	.zero		1


	//   ....[104]....
        /*0788*/ 	.word	0x00009050
        /*078c*/ 	.word	0x00000002
        /*0790*/ 	.word	0x00000080
        /*0794*/ 	.short	0x010a
        /*0796*/ 	.byte	0xff
	.zero		1


	//   ....[105]....
        /*0798*/ 	.word	0x000090b0
        /*079c*/ 	.word	0x00000000
        /*07a0*/ 	.word	0x00000000
        /*07a4*/ 	.short	0x010a
        /*07a6*/ 	.byte	0xff
	.zero		1


	//   ....[106]....
        /*07a8*/ 	.word	0x00009110
        /*07ac*/ 	.word	0x00000000
        /*07b0*/ 	.word	0x00000000
        /*07b4*/ 	.short	0x010a
        /*07b6*/ 	.byte	0xff
	.zero		1


	//   ....[107]....
        /*07b8*/ 	.word	0x00009160
        /*07bc*/ 	.word	0x00000000
        /*07c0*/ 	.word	0x000000e0
        /*07c4*/ 	.short	0x010a
        /*07c6*/ 	.byte	0xff
	.zero		1


	//   ....[108]....
        /*07c8*/ 	.word	0x000091c0
        /*07cc*/ 	.word	0x00000000
        /*07d0*/ 	.word	0x00000090
        /*07d4*/ 	.short	0x010a
        /*07d6*/ 	.byte	0xff
	.zero		1


	//   ....[109]....
        /*07d8*/ 	.word	0x00009210
        /*07dc*/ 	.word	0x00000000
        /*07e0*/ 	.word	0x00000080
        /*07e4*/ 	.short	0x010a
        /*07e6*/ 	.byte	0xff
	.zero		1


	//   ....[110]....
        /*07e8*/ 	.word	0x00009270
        /*07ec*/ 	.word	0x00000000
        /*07f0*/ 	.word	0x00000090
        /*07f4*/ 	.short	0x010a
        /*07f6*/ 	.byte	0xff
	.zero		1


	//   ....[111]....
        /*07f8*/ 	.word	0x000092c0
        /*07fc*/ 	.word	0x00000000
        /*0800*/ 	.word	0x00000080
        /*0804*/ 	.short	0x010a
        /*0806*/ 	.byte	0xff
	.zero		1


	//   ....[112]....
        /*0808*/ 	.word	0x00009320
        /*080c*/ 	.word	0x00000002
        /*0810*/ 	.word	0x000000c0
        /*0814*/ 	.short	0x010a
        /*0816*/ 	.byte	0xff
	.zero		1


	//   ....[113]....
        /*0818*/ 	.word	0x00009380
        /*081c*/ 	.word	0x00000000
        /*0820*/ 	.word	0x00000000
        /*0824*/ 	.short	0x010a
        /*0826*/ 	.byte	0xff
	.zero		1


	//   ....[114]....
        /*0828*/ 	.word	0x000093e0
        /*082c*/ 	.word	0x00000000
        /*0830*/ 	.word	0x00000000
        /*0834*/ 	.short	0x010a
        /*0836*/ 	.byte	0xff
	.zero		1


	//   ....[115]....
        /*0838*/ 	.word	0x00009440
        /*083c*/ 	.word	0x00000000
        /*0840*/ 	.word	0x00000000
        /*0844*/ 	.short	0x010a
        /*0846*/ 	.byte	0xff
	.zero		1


	//   ....[116]....
        /*0848*/ 	.word	0x000094a0
        /*084c*/ 	.word	0x00000000
        /*0850*/ 	.word	0x00000000
        /*0854*/ 	.short	0x010a
        /*0856*/ 	.byte	0xff
	.zero		1


	//   ....[117]....
        /*0858*/ 	.word	0x00009500
        /*085c*/ 	.word	0x00000000
        /*0860*/ 	.word	0x00000000
        /*0864*/ 	.short	0x010a
        /*0866*/ 	.byte	0xff
	.zero		1


	//   ....[118]....
        /*0868*/ 	.word	0x00009550
        /*086c*/ 	.word	0x00000000
        /*0870*/ 	.word	0x00000080
        /*0874*/ 	.short	0x010a
        /*0876*/ 	.byte	0xff
	.zero		1


	//   ....[119]....
        /*0878*/ 	.word	0x000095b0
        /*087c*/ 	.word	0x00000000
        /*0880*/ 	.word	0x00000078
        /*0884*/ 	.short	0x010a
        /*0886*/ 	.byte	0xff
	.zero		1


	//   ....[120]....
        /*0888*/ 	.word	0x00009610
        /*088c*/ 	.word	0x00000000
        /*0890*/ 	.word	0x00000050
        /*0894*/ 	.short	0x010a
        /*0896*/ 	.byte	0xff
	.zero		1


	//   ....[121]....
        /*0898*/ 	.word	0x00009670
        /*089c*/ 	.word	0x00000000
        /*08a0*/ 	.word	0x00000058
        /*08a4*/ 	.short	0x010a
        /*08a6*/ 	.byte	0xff
	.zero		1


	//   ....[122]....
        /*08a8*/ 	.word	0x000096d0
        /*08ac*/ 	.word	0x00000000
        /*08b0*/ 	.word	0x00000060
        /*08b4*/ 	.short	0x010a
        /*08b6*/ 	.byte	0xff
	.zero		1


	//   ....[123]....
        /*08b8*/ 	.word	0x00009730
        /*08bc*/ 	.word	0x00000000
        /*08c0*/ 	.word	0x00000068
        /*08c4*/ 	.short	0x010a
        /*08c6*/ 	.byte	0xff
	.zero		1


	//   ....[124]....
        /*08c8*/ 	.word	0x00009790
        /*08cc*/ 	.word	0x00000000
        /*08d0*/ 	.word	0x00000050
        /*08d4*/ 	.short	0x010a
        /*08d6*/ 	.byte	0xff
	.zero		1


	//   ....[125]....
        /*08d8*/ 	.word	0x000097f0
        /*08dc*/ 	.word	0x00000000
        /*08e0*/ 	.word	0x00000058
        /*08e4*/ 	.short	0x010a
        /*08e6*/ 	.byte	0xff
	.zero		1


	//   ....[126]....
        /*08e8*/ 	.word	0x00009850
        /*08ec*/ 	.word	0x00000000
        /*08f0*/ 	.word	0x00000060
        /*08f4*/ 	.short	0x010a
        /*08f6*/ 	.byte	0xff
	.zero		1


	//   ....[127]....
        /*08f8*/ 	.word	0x000098a0
        /*08fc*/ 	.word	0x00000000
        /*0900*/ 	.word	0x00000080
        /*0904*/ 	.short	0x010a
        /*0906*/ 	.byte	0xff
	.zero		1


	//   ....[128]....
        /*0908*/ 	.word	0x000098f0
        /*090c*/ 	.word	0x00000002
        /*0910*/ 	.word	0x00000030
        /*0914*/ 	.short	0x010a
        /*0916*/ 	.byte	0xff
	.zero		1


	//   ....[129]....
        /*0918*/ 	.word	0x00009940
        /*091c*/ 	.word	0x00000071
        /*0920*/ 	.word	0x000000a0
        /*0924*/ 	.short	0x010a
        /*0926*/ 	.byte	0xff
	.zero		1


	//   ....[130]....
        /*0928*/ 	.word	0x00009990
        /*092c*/ 	.word	0x00000000
        /*0930*/ 	.word	0x00000030
        /*0934*/ 	.short	0x010a
        /*0936*/ 	.byte	0xff
	.zero		1


	//   ....[131]....
        /*0938*/ 	.word	0x000099e0
        /*093c*/ 	.word	0x00000000
        /*0940*/ 	.word	0x00000030
        /*0944*/ 	.short	0x010a
        /*0946*/ 	.byte	0xff
	.zero		1


	//   ....[132]....
        /*0948*/ 	.word	0x00009a30
        /*094c*/ 	.word	0x00000000
        /*0950*/ 	.word	0x00000030
        /*0954*/ 	.short	0x010a
        /*0956*/ 	.byte	0xff
	.zero		1


	//----- nvinfo : EIATTR_NUM_MBARRIERS
	.align		4
.L_48:
        /*0958*/ 	.byte	0x03, 0x38
        /*095a*/ 	.short	0x0020


	//----- nvinfo : EIATTR_EXIT_INSTR_OFFSETS
	.align		4
        /*095c*/ 	.byte	0x04, 0x1c
        /*095e*/ 	.short	(.L_50 - .L_49)


	//   ....[0]....
.L_49:
        /*0960*/ 	.word	0x00002450


	//   ....[1]....
        /*0964*/ 	.word	0x00002940


	//   ....[2]....
        /*0968*/ 	.word	0x000029a0


	//   ....[3]....
        /*096c*/ 	.word	0x00003900


	//   ....[4]....
        /*0970*/ 	.word	0x00004930


	//   ....[5]....
        /*0974*/ 	.word	0x00004970


	//   ....[6]....
        /*0978*/ 	.word	0x00008f30


	//----- nvinfo : EIATTR_MAX_THREADS
	.align		4
.L_50:
        /*097c*/ 	.byte	0x04, 0x05
        /*097e*/ 	.short	(.L_52 - .L_51)
.L_51:
        /*0980*/ 	.word	0x00000100
        /*0984*/ 	.word	0x00000001
        /*0988*/ 	.word	0x00000001


	//----- nvinfo : EIATTR_CRS_STACK_SIZE
	.align		4
.L_52:
        /*098c*/ 	.byte	0x04, 0x1e
        /*098e*/ 	.short	(.L_54 - .L_53)
.L_53:
        /*0990*/ 	.word	0x00000000


	//----- nvinfo : EIATTR_CBANK_PARAM_SIZE
	.align		4
.L_54:
        /*0994*/ 	.byte	0x03, 0x19
        /*0996*/ 	.short	0x0800


	//----- nvinfo : EIATTR_PARAM_CBANK
	.align		4
        /*0998*/ 	.byte	0x04, 0x0a
        /*099a*/ 	.short	(.L_56 - .L_55)
	.align		4
.L_55:
        /*099c*/ 	.word	index@(.nv.constant0._ZN7cutlass13device_kernelINS_4gemm6kernel13GemmUniversalIN4cute5tupleIJiiiiEEENS1_10collective13CollectiveMmaINS1_35MainloopSm100TmaUmmaWarpSpecializedILi3ELi2ELi4ENS5_IJNS4_1CILi1EEESB_SB_EEEEENS5_IJNSA_ILi64EEENSA_ILi256EEENSA_ILi128EEEEEENS_12float_e4m3_tENS5_IJlSB_lEEESI_SJ_NS4_8TiledMMAINS4_8MMA_AtomIJNS4_10MMA_TraitsINS4_19SM100_MMA_F8F6F4_SSEJSI_SI_fSE_SF_NS4_17integral_constantINS4_4UMMA5MajorELSQ_0EEESR_NSO_INSP_7ScaleInELSS_0EEEST_EEEEEENS4_6LayoutISC_NS5_IJNSA_ILi0EEESX_SX_EEEEENS5_IJNS4_10UnderscoreES10_S10_EEEEENS4_13SM90_TMA_LOADENS4_14ComposedLayoutINS4_7SwizzleILi3ELi4ELi3EEENS4_18smem_ptr_flag_bitsILi8EEENSW_INS5_IJNSA_ILi8EEESG_EEENS5_IJSG_SB_EEEEEEEvNS4_8identityES13_S1D_vS1E_EENS_8epilogue10collective18CollectiveEpilogueINS1G_23Sm100TmaWarpSpecializedILi4ELi2ELi32ELb0ELb0EEEJSH_NS5_IJNSW_ISE_SB_EES1L_EEESI_SJ_SI_SJ_NS1G_6fusion15FusionCallbacksIS1K_NS1N_17LinearCombinationISI_fSI_fLNS_15FloatRoundStyleE2EEESH_S1M_JEEENS4_5SM1004TMEM4LOAD26SM100_TMEM_LOAD_16dp32b32xES13_NS14_INS15_ILi2ELi4ELi3EEES18_NSW_INS5_IJS19_SE_EEENS5_IJSE_SB_EEEEEEENS4_39AutoVectorizingCopyWithAssumedAlignmentILi128EEENS4_14SM90_TMA_STOREES21_S23_S23_EEEvvEEEEvNT_6ParamsE)
        /*09a0*/ 	.short	0x0380
        /*09a2*/ 	.short	0x0800


	//----- nvinfo : EIATTR_SW_WAR
	.align		4
.L_56:
        /*09a4*/ 	.byte	0x04, 0x36
        /*09a6*/ 	.short	(.L_58 - .L_57)
.L_57:
        /*09a8*/ 	.word	0x00000008
.L_58:


//--------------------- .nv.callgraph             --------------------------
	.section	.nv.callgraph,"",@"SHT_CUDA_CALLGRAPH"
	.align	4
	.sectionentsize	8
	.align		4
        /*0000*/ 	.word	0x00000000
	.align		4
        /*0004*/ 	.word	0xffffffff
	.align		4
        /*0008*/ 	.word	index@(_ZN7cutlass13device_kernelINS_4gemm6kernel13GemmUniversalIN4cute5tupleIJiiiiEEENS1_10collective13CollectiveMmaINS1_35MainloopSm100TmaUmmaWarpSpecializedILi3ELi2ELi4ENS5_IJNS4_1CILi1EEESB_SB_EEEEENS5_IJNSA_ILi64EEENSA_ILi256EEENSA_ILi128EEEEEENS_12float_e4m3_tENS5_IJlSB_lEEESI_SJ_NS4_8TiledMMAINS4_8MMA_AtomIJNS4_10MMA_TraitsINS4_19SM100_MMA_F8F6F4_SSEJSI_SI_fSE_SF_NS4_17integral_constantINS4_4UMMA5MajorELSQ_0EEESR_NSO_INSP_7ScaleInELSS_0EEEST_EEEEEENS4_6LayoutISC_NS5_IJNSA_ILi0EEESX_SX_EEEEENS5_IJNS4_10UnderscoreES10_S10_EEEEENS4_13SM90_TMA_LOADENS4_14ComposedLayoutINS4_7SwizzleILi3ELi4ELi3EEENS4_18smem_ptr_flag_bitsILi8EEENSW_INS5_IJNSA_ILi8EEESG_EEENS5_IJSG_SB_EEEEEEEvNS4_8identityES13_S1D_vS1E_EENS_8epilogue10collective18CollectiveEpilogueINS1G_23Sm100TmaWarpSpecializedILi4ELi2ELi32ELb0ELb0EEEJSH_NS5_IJNSW_ISE_SB_EES1L_EEESI_SJ_SI_SJ_NS1G_6fusion15FusionCallbacksIS1K_NS1N_17LinearCombinationISI_fSI_fLNS_15FloatRoundStyleE2EEESH_S1M_JEEENS4_5SM1004TMEM4LOAD26SM100_TMEM_LOAD_16dp32b32xES13_NS14_INS15_ILi2ELi4ELi3EEES18_NSW_INS5_IJS19_SE_EEENS5_IJSE_SB_EEEEEEENS4_39AutoVectorizingCopyWithAssumedAlignmentILi128EEENS4_14SM90_TMA_STOREES21_S23_S23_EEEvvEEEEvNT_6ParamsE)
	.align		4
        /*000c*/ 	.word	index@(__assertfail)
	.align		4
        /*0010*/ 	.word	0x00000000
	.align		4
        /*0014*/ 	.word	0xfffffffe
	.align		4
        /*0018*/ 	.word	0x00000000
	.align		4
        /*001c*/ 	.word	0xfffffffd
	.align		4
        /*0020*/ 	.word	0x00000000
	.align		4
        /*0024*/ 	.word	0xfffffffc


//--------------------- .nv.constant4             --------------------------
	.section	.nv.constant4,"a",@progbits
	.align	8
	.align		8
.nv.constant4:
        /*0000*/ 	.dword	__assertfail
	.align		8
        /*0008*/ 	.dword	__unnamed_1
	.align		8
        /*0010*/ 	.dword	__unnamed_2
	.align		8
        /*0018*/ 	.dword	__unnamed_3
	.align		8
        /*0020*/ 	.dword	_ZN39_INTERNAL_16741007_4_k_cu_d5d4f38f_76294cuda3std3__45__cpo5beginE
	.align		8
        /*0028*/ 	.dword	_ZN39_INTERNAL_16741007_4_k_cu_d5d4f38f_76294cuda3std3__45__cpo3endE
	.align		8
        /*0030*/ 	.dword	_ZN39_INTERNAL_16741007_4_k_cu_d5d4f38f_76294cuda3std3__45__cpo6cbeginE
	.align		8
        /*0038*/ 	.dword	_ZN39_INTERNAL_16741007_4_k_cu_d5d4f38f_76294cuda3std3__45__cpo4cendE
	.align		8
        /*0040*/ 	.dword	_ZN39_INTERNAL_16741007_4_k_cu_d5d4f38f_76294cuda3std3__441_GLOBAL__N__16741007_4_k_cu_d5d4f38f_76296ignoreE
	.align		8
        /*0048*/ 	.dword	_ZN39_INTERNAL_16741007_4_k_cu_d5d4f38f_76294cuda3std3__419piecewise_constructE
	.align		8
        /*0050*/ 	.dword	_ZN39_INTERNAL_16741007_4_k_cu_d5d4f38f_76294cuda3std3__48in_placeE
	.align		8
        /*0058*/ 	.dword	_ZN39_INTERNAL_16741007_4_k_cu_d5d4f38f_76294cuda3std6ranges3__45__cpo4swapE
	.align		8
        /*0060*/ 	.dword	_ZN39_INTERNAL_16741007_4_k_cu_d5d4f38f_76294cuda3std6ranges3__45__cpo9iter_moveE
	.align		8
        /*0068*/ 	.dword	_ZN39_INTERNAL_16741007_4_k_cu_d5d4f38f_76294cute7productE
	.align		8
        /*0070*/ 	.dword	_ZN39_INTERNAL_16741007_4_k_cu_d5d4f38f_76294cute1_E
	.align		8
        /*0078*/ 	.dword	$str$25
	.align		8
        /*0080*/ 	.dword	$str$26
	.align		8
        /*0088*/ 	.dword	$str$27
	.align		8
        /*0090*/ 	.dword	$str$28


//--------------------- .text._ZN7cutlass13device_kernelINS_4gemm6kernel13GemmUniversalIN4cute5tupleIJiiiiEEENS1_10collective13CollectiveMmaINS1_35MainloopSm100TmaUmmaWarpSpecializedILi3ELi2ELi4ENS5_IJNS4_1CILi1EEESB_SB_EEEEENS5_IJNSA_ILi64EEENSA_ILi256EEENSA_ILi128EEEEEENS_12float_e4m3_tENS5_IJlSB_lEEESI_SJ_NS4_8TiledMMAINS4_8MMA_AtomIJNS4_10MMA_TraitsINS4_19SM100_MMA_F8F6F4_SSEJSI_SI_fSE_SF_NS4_17integral_constantINS4_4UMMA5MajorELSQ_0EEESR_NSO_INSP_7ScaleInELSS_0EEEST_EEEEEENS4_6LayoutISC_NS5_IJNSA_ILi0EEESX_SX_EEEEENS5_IJNS4_10UnderscoreES10_S10_EEEEENS4_13SM90_TMA_LOADENS4_14ComposedLayoutINS4_7SwizzleILi3ELi4ELi3EEENS4_18smem_ptr_flag_bitsILi8EEENSW_INS5_IJNSA_ILi8EEESG_EEENS5_IJSG_SB_EEEEEEEvNS4_8identityES13_S1D_vS1E_EENS_8epilogue10collective18CollectiveEpilogueINS1G_23Sm100TmaWarpSpecializedILi4ELi2ELi32ELb0ELb0EEEJSH_NS5_IJNSW_ISE_SB_EES1L_EEESI_SJ_SI_SJ_NS1G_6fusion15FusionCallbacksIS1K_NS1N_17LinearCombinationISI_fSI_fLNS_15FloatRoundStyleE2EEESH_S1M_JEEENS4_5SM1004TMEM4LOAD26SM100_TMEM_LOAD_16dp32b32xES13_NS14_INS15_ILi2ELi4ELi3EEES18_NSW_INS5_IJS19_SE_EEENS5_IJSE_SB_EEEEEEENS4_39AutoVectorizingCopyWithAssumedAlignmentILi128EEENS4_14SM90_TMA_STOREES21_S23_S23_EEEvvEEEEvNT_6ParamsE --------------------------
	.section	.text._ZN7cutlass13device_kernelINS_4gemm6kernel13GemmUniversalIN4cute5tupleIJiiiiEEENS1_10collective13CollectiveMmaINS1_35MainloopSm100TmaUmmaWarpSpecializedILi3ELi2ELi4ENS5_IJNS4_1CILi1EEESB_SB_EEEEENS5_IJNSA_ILi64EEENSA_ILi256EEENSA_ILi128EEEEEENS_12float_e4m3_tENS5_IJlSB_lEEESI_SJ_NS4_8TiledMMAINS4_8MMA_AtomIJNS4_10MMA_TraitsINS4_19SM100_MMA_F8F6F4_SSEJSI_SI_fSE_SF_NS4_17integral_constantINS4_4UMMA5MajorELSQ_0EEESR_NSO_INSP_7ScaleInELSS_0EEEST_EEEEEENS4_6LayoutISC_NS5_IJNSA_ILi0EEESX_SX_EEEEENS5_IJNS4_10UnderscoreES10_S10_EEEEENS4_13SM90_TMA_LOADENS4_14ComposedLayoutINS4_7SwizzleILi3ELi4ELi3EEENS4_18smem_ptr_flag_bitsILi8EEENSW_INS5_IJNSA_ILi8EEESG_EEENS5_IJSG_SB_EEEEEEEvNS4_8identityES13_S1D_vS1E_EENS_8epilogue10collective18CollectiveEpilogueINS1G_23Sm100TmaWarpSpecializedILi4ELi2ELi32ELb0ELb0EEEJSH_NS5_IJNSW_ISE_SB_EES1L_EEESI_SJ_SI_SJ_NS1G_6fusion15FusionCallbacksIS1K_NS1N_17LinearCombinationISI_fSI_fLNS_15FloatRoundStyleE2EEESH_S1M_JEEENS4_5SM1004TMEM4LOAD26SM100_TMEM_LOAD_16dp32b32xES13_NS14_INS15_ILi2ELi4ELi3EEES18_NSW_INS5_IJS19_SE_EEENS5_IJSE_SB_EEEEEEENS4_39AutoVectorizingCopyWithAssumedAlignmentILi128EEENS4_14SM90_TMA_STOREES21_S23_S23_EEEvvEEEEvNT_6ParamsE,"ax",@progbits
	.align	128
.text._ZN7cutlass13device_kernelINS_4gemm6kernel13GemmUniversalIN4cute5tupleIJiiiiEEENS1_10collective13CollectiveMmaINS1_35MainloopSm100TmaUmmaWarpSpecializedILi3ELi2ELi4ENS5_IJNS4_1CILi1EEESB_SB_EEEEENS5_IJNSA_ILi64EEENSA_ILi256EEENSA_ILi128EEEEEENS_12float_e4m3_tENS5_IJlSB_lEEESI_SJ_NS4_8TiledMMAINS4_8MMA_AtomIJNS4_10MMA_TraitsINS4_19SM100_MMA_F8F6F4_SSEJSI_SI_fSE_SF_NS4_17integral_constantINS4_4UMMA5MajorELSQ_0EEESR_NSO_INSP_7ScaleInELSS_0EEEST_EEEEEENS4_6LayoutISC_NS5_IJNSA_ILi0EEESX_SX_EEEEENS5_IJNS4_10UnderscoreES10_S10_EEEEENS4_13SM90_TMA_LOADENS4_14ComposedLayoutINS4_7SwizzleILi3ELi4ELi3EEENS4_18smem_ptr_flag_bitsILi8EEENSW_INS5_IJNSA_ILi8EEESG_EEENS5_IJSG_SB_EEEEEEEvNS4_8identityES13_S1D_vS1E_EENS_8epilogue10collective18CollectiveEpilogueINS1G_23Sm100TmaWarpSpecializedILi4ELi2ELi32ELb0ELb0EEEJSH_NS5_IJNSW_ISE_SB_EES1L_EEESI_SJ_SI_SJ_NS1G_6fusion15FusionCallbacksIS1K_NS1N_17LinearCombinationISI_fSI_fLNS_15FloatRoundStyleE2EEESH_S1M_JEEENS4_5SM1004TMEM4LOAD26SM100_TMEM_LOAD_16dp32b32xES13_NS14_INS15_ILi2ELi4ELi3EEES18_NSW_INS5_IJS19_SE_EEENS5_IJSE_SB_EEEEEEENS4_39AutoVectorizingCopyWithAssumedAlignmentILi128EEENS4_14SM90_TMA_STOREES21_S23_S23_EEEvvEEEEvNT_6ParamsE:
        .type           _ZN7cutlass13device_kernelINS_4gemm6kernel13GemmUniversalIN4cute5tupleIJiiiiEEENS1_10collective13CollectiveMmaINS1_35MainloopSm100TmaUmmaWarpSpecializedILi3ELi2ELi4ENS5_IJNS4_1CILi1EEESB_SB_EEEEENS5_IJNSA_ILi64EEENSA_ILi256EEENSA_ILi128EEEEEENS_12float_e4m3_tENS5_IJlSB_lEEESI_SJ_NS4_8TiledMMAINS4_8MMA_AtomIJNS4_10MMA_TraitsINS4_19SM100_MMA_F8F6F4_SSEJSI_SI_fSE_SF_NS4_17integral_constantINS4_4UMMA5MajorELSQ_0EEESR_NSO_INSP_7ScaleInELSS_0EEEST_EEEEEENS4_6LayoutISC_NS5_IJNSA_ILi0EEESX_SX_EEEEENS5_IJNS4_10UnderscoreES10_S10_EEEEENS4_13SM90_TMA_LOADENS4_14ComposedLayoutINS4_7SwizzleILi3ELi4ELi3EEENS4_18smem_ptr_flag_bitsILi8EEENSW_INS5_IJNSA_ILi8EEESG_EEENS5_IJSG_SB_EEEEEEEvNS4_8identityES13_S1D_vS1E_EENS_8epilogue10collective18CollectiveEpilogueINS1G_23Sm100TmaWarpSpecializedILi4ELi2ELi32ELb0ELb0EEEJSH_NS5_IJNSW_ISE_SB_EES1L_EEESI_SJ_SI_SJ_NS1G_6fusion15FusionCallbacksIS1K_NS1N_17LinearCombinationISI_fSI_fLNS_15FloatRoundStyleE2EEESH_S1M_JEEENS4_5SM1004TMEM4LOAD26SM100_TMEM_LOAD_16dp32b32xES13_NS14_INS15_ILi2ELi4ELi3EEES18_NSW_INS5_IJS19_SE_EEENS5_IJSE_SB_EEEEEEENS4_39AutoVectorizingCopyWithAssumedAlignmentILi128EEENS4_14SM90_TMA_STOREES21_S23_S23_EEEvvEEEEvNT_6ParamsE,@function
        .size           _ZN7cutlass13device_kernelINS_4gemm6kernel13GemmUniversalIN4cute5tupleIJiiiiEEENS1_10collective13CollectiveMmaINS1_35MainloopSm100TmaUmmaWarpSpecializedILi3ELi2ELi4ENS5_IJNS4_1CILi1EEESB_SB_EEEEENS5_IJNSA_ILi64EEENSA_ILi256EEENSA_ILi128EEEEEENS_12float_e4m3_tENS5_IJlSB_lEEESI_SJ_NS4_8TiledMMAINS4_8MMA_AtomIJNS4_10MMA_TraitsINS4_19SM100_MMA_F8F6F4_SSEJSI_SI_fSE_SF_NS4_17integral_constantINS4_4UMMA5MajorELSQ_0EEESR_NSO_INSP_7ScaleInELSS_0EEEST_EEEEEENS4_6LayoutISC_NS5_IJNSA_ILi0EEESX_SX_EEEEENS5_IJNS4_10UnderscoreES10_S10_EEEEENS4_13SM90_TMA_LOADENS4_14ComposedLayoutINS4_7SwizzleILi3ELi4ELi3EEENS4_18smem_ptr_flag_bitsILi8EEENSW_INS5_IJNSA_ILi8EEESG_EEENS5_IJSG_SB_EEEEEEEvNS4_8identityES13_S1D_vS1E_EENS_8epilogue10collective18CollectiveEpilogueINS1G_23Sm100TmaWarpSpecializedILi4ELi2ELi32ELb0ELb0EEEJSH_NS5_IJNSW_ISE_SB_EES1L_EEESI_SJ_SI_SJ_NS1G_6fusion15FusionCallbacksIS1K_NS1N_17LinearCombinationISI_fSI_fLNS_15FloatRoundStyleE2EEESH_S1M_JEEENS4_5SM1004TMEM4LOAD26SM100_TMEM_LOAD_16dp32b32xES13_NS14_INS15_ILi2ELi4ELi3EEES18_NSW_INS5_IJS19_SE_EEENS5_IJSE_SB_EEEEEEENS4_39AutoVectorizingCopyWithAssumedAlignmentILi128EEENS4_14SM90_TMA_STOREES21_S23_S23_EEEvvEEEEvNT_6ParamsE,(.L_x_167 - _ZN7cutlass13device_kernelINS_4gemm6kernel13GemmUniversalIN4cute5tupleIJiiiiEEENS1_10collective13CollectiveMmaINS1_35MainloopSm100TmaUmmaWarpSpecializedILi3ELi2ELi4ENS5_IJNS4_1CILi1EEESB_SB_EEEEENS5_IJNSA_ILi64EEENSA_ILi256EEENSA_ILi128EEEEEENS_12float_e4m3_tENS5_IJlSB_lEEESI_SJ_NS4_8TiledMMAINS4_8MMA_AtomIJNS4_10MMA_TraitsINS4_19SM100_MMA_F8F6F4_SSEJSI_SI_fSE_SF_NS4_17integral_constantINS4_4UMMA5MajorELSQ_0EEESR_NSO_INSP_7ScaleInELSS_0EEEST_EEEEEENS4_6LayoutISC_NS5_IJNSA_ILi0EEESX_SX_EEEEENS5_IJNS4_10UnderscoreES10_S10_EEEEENS4_13SM90_TMA_LOADENS4_14ComposedLayoutINS4_7SwizzleILi3ELi4ELi3EEENS4_18smem_ptr_flag_bitsILi8EEENSW_INS5_IJNSA_ILi8EEESG_EEENS5_IJSG_SB_EEEEEEEvNS4_8identityES13_S1D_vS1E_EENS_8epilogue10collective18CollectiveEpilogueINS1G_23Sm100TmaWarpSpecializedILi4ELi2ELi32ELb0ELb0EEEJSH_NS5_IJNSW_ISE_SB_EES1L_EEESI_SJ_SI_SJ_NS1G_6fusion15FusionCallbacksIS1K_NS1N_17LinearCombinationISI_fSI_fLNS_15FloatRoundStyleE2EEESH_S1M_JEEENS4_5SM1004TMEM4LOAD26SM100_TMEM_LOAD_16dp32b32xES13_NS14_INS15_ILi2ELi4ELi3EEES18_NSW_INS5_IJS19_SE_EEENS5_IJSE_SB_EEEEEEENS4_39AutoVectorizingCopyWithAssumedAlignmentILi128EEENS4_14SM90_TMA_STOREES21_S23_S23_EEEvvEEEEvNT_6ParamsE)
        .other          _ZN7cutlass13device_kernelINS_4gemm6kernel13GemmUniversalIN4cute5tupleIJiiiiEEENS1_10collective13CollectiveMmaINS1_35MainloopSm100TmaUmmaWarpSpecializedILi3ELi2ELi4ENS5_IJNS4_1CILi1EEESB_SB_EEEEENS5_IJNSA_ILi64EEENSA_ILi256EEENSA_ILi128EEEEEENS_12float_e4m3_tENS5_IJlSB_lEEESI_SJ_NS4_8TiledMMAINS4_8MMA_AtomIJNS4_10MMA_TraitsINS4_19SM100_MMA_F8F6F4_SSEJSI_SI_fSE_SF_NS4_17integral_constantINS4_4UMMA5MajorELSQ_0EEESR_NSO_INSP_7ScaleInELSS_0EEEST_EEEEEENS4_6LayoutISC_NS5_IJNSA_ILi0EEESX_SX_EEEEENS5_IJNS4_10UnderscoreES10_S10_EEEEENS4_13SM90_TMA_LOADENS4_14ComposedLayoutINS4_7SwizzleILi3ELi4ELi3EEENS4_18smem_ptr_flag_bitsILi8EEENSW_INS5_IJNSA_ILi8EEESG_EEENS5_IJSG_SB_EEEEEEEvNS4_8identityES13_S1D_vS1E_EENS_8epilogue10collective18CollectiveEpilogueINS1G_23Sm100TmaWarpSpecializedILi4ELi2ELi32ELb0ELb0EEEJSH_NS5_IJNSW_ISE_SB_EES1L_EEESI_SJ_SI_SJ_NS1G_6fusion15FusionCallbacksIS1K_NS1N_17LinearCombinationISI_fSI_fLNS_15FloatRoundStyleE2EEESH_S1M_JEEENS4_5SM1004TMEM4LOAD26SM100_TMEM_LOAD_16dp32b32xES13_NS14_INS15_ILi2ELi4ELi3EEES18_NSW_INS5_IJS19_SE_EEENS5_IJSE_SB_EEEEEEENS4_39AutoVectorizingCopyWithAssumedAlignmentILi128EEENS4_14SM90_TMA_STOREES21_S23_S23_EEEvvEEEEvNT_6ParamsE,@"STO_CUDA_ENTRY STV_DEFAULT"
_ZN7cutlass13device_kernelINS_4gemm6kernel13GemmUniversalIN4cute5tupleIJiiiiEEENS1_10collective13CollectiveMmaINS1_35MainloopSm100TmaUmmaWarpSpecializedILi3ELi2ELi4ENS5_IJNS4_1CILi1EEESB_SB_EEEEENS5_IJNSA_ILi64EEENSA_ILi256EEENSA_ILi128EEEEEENS_12float_e4m3_tENS5_IJlSB_lEEESI_SJ_NS4_8TiledMMAINS4_8MMA_AtomIJNS4_10MMA_TraitsINS4_19SM100_MMA_F8F6F4_SSEJSI_SI_fSE_SF_NS4_17integral_constantINS4_4UMMA5MajorELSQ_0EEESR_NSO_INSP_7ScaleInELSS_0EEEST_EEEEEENS4_6LayoutISC_NS5_IJNSA_ILi0EEESX_SX_EEEEENS5_IJNS4_10UnderscoreES10_S10_EEEEENS4_13SM90_TMA_LOADENS4_14ComposedLayoutINS4_7SwizzleILi3ELi4ELi3EEENS4_18smem_ptr_flag_bitsILi8EEENSW_INS5_IJNSA_ILi8EEESG_EEENS5_IJSG_SB_EEEEEEEvNS4_8identityES13_S1D_vS1E_EENS_8epilogue10collective18CollectiveEpilogueINS1G_23Sm100TmaWarpSpecializedILi4ELi2ELi32ELb0ELb0EEEJSH_NS5_IJNSW_ISE_SB_EES1L_EEESI_SJ_SI_SJ_NS1G_6fusion15FusionCallbacksIS1K_NS1N_17LinearCombinationISI_fSI_fLNS_15FloatRoundStyleE2EEESH_S1M_JEEENS4_5SM1004TMEM4LOAD26SM100_TMEM_LOAD_16dp32b32xES13_NS14_INS15_ILi2ELi4ELi3EEES18_NSW_INS5_IJS19_SE_EEENS5_IJSE_SB_EEEEEEENS4_39AutoVectorizingCopyWithAssumedAlignmentILi128EEENS4_14SM90_TMA_STOREES21_S23_S23_EEEvvEEEEvNT_6ParamsE:
[----:B------:R-:W1:Y:S01]  /*0000*/  LDC R1, c[0x0][0x37c] ;  /* 0x0000df00ff017b82 */ /* 0x000e620000000800 */
[----:B------:R-:W2:Y:S01]  /*0010*/  S2R R108, SR_TID.X ;  /* 0x00000000006c7919 */ /* 0x000ea20000002100 */
[----:B------:R-:W3:Y:S01]  /*0020*/  LDCU.64 UR4, c[0x0][0x890] ;  /* 0x00011200ff0477ac */ /* 0x000ee20008000a00 */
[----:B------:R-:W-:Y:S02]  /*0030*/  PRMT R96, RZ, 0x7610, R96 ;  /* 0x00007610ff607816 */ /* 0x000fe40000000060 */
[----:B------:R-:W-:Y:S01]  /*0040*/  ELECT P5, URZ, PT ;  /* 0x0000000000ff782f */ /* 0x000fe200038a0000 */
[----:B------:R-:W4:Y:S01]  /*0050*/  LDCU.64 UR46, c[0x0][0x358] ;  /* 0x00006b00ff2e77ac */ /* 0x000f220008000a00 */
[----:B---3--:R-:W-:-:S04]  /*0060*/  UISETP.NE.U32.AND UP0, UPT, UR4, URZ, UPT ;  /* 0x000000ff0400728c */ /* 0x008fc8000bf05070 */
[----:B------:R-:W-:Y:S01]  /*0070*/  UISETP.NE.AND.EX UP0, UPT, UR5, URZ, UPT, UP0 ;  /* 0x000000ff0500728c */ /* 0x000fe2000bf05300 */
[----:B--2---:R-:W-:-:S05]  /*0080*/  SHF.R.U32.HI R101, RZ, 0x5, R108 ;  /* 0x00000005ff657819 */ /* 0x004fca000001166c */
[----:B------:R-:W2:Y:S02]  /*0090*/  SHFL.IDX PT, R0, R101, RZ, 0x1f ;  /* 0x00001fff65007589 */ /* 0x000ea400000e0000 */
[----:B--2---:R-:W-:Y:S01]  /*00a0*/  R2UR UR8, R0 ;  /* 0x00000000000872ca */ /* 0x004fe200000e0000 */
[----:B-1--4-:R-:W-:-:S14]  /*00b0*/  BRA.U UP0, `(.L_x_0) ;  /* 0x00000001002c7547 */ /* 0x012fdc000b800000 */
[----:B------:R-:W1:Y:S02]  /*00c0*/  LDCU.64 UR6, c[0x0][0x888] ;  /* 0x00011100ff0677ac */ /* 0x000e640008000a00 */
[----:B-1----:R-:W-:-:S04]  /*00d0*/  UISETP.NE.U32.AND UP0, UPT, UR6, URZ, UPT ;  /* 0x000000ff0600728c */ /* 0x002fc8000bf05070 */
[----:B------:R-:W-:-:S09]  /*00e0*/  UISETP.NE.AND.EX UP0, UPT, UR7, URZ, UPT, UP0 ;  /* 0x000000ff0700728c */ /* 0x000fd2000bf05300 */
[----:B------:R-:W-:Y:S05]  /*00f0*/  BRA.U !UP0, `(.L_x_1) ;  /* 0x0000000108107547 */ /* 0x000fea000b800000 */
[----:B------:R-:W1:Y:S02]  /*0100*/  LDC.64 R2, c[0x0][0x888] ;  /* 0x00022200ff027b82 */ /* 0x000e640000000a00 */
[----:B-1----:R1:W5:Y:S01]  /*0110*/  LDG.E R49, desc[UR46][R2.64] ;  /* 0x0000002e02317981 */ /* 0x002362000c1e1900 */
[----:B------:R-:W-:Y:S01]  /*0120*/  HFMA2 R96, -RZ, RZ, 0, 5.9604644775390625e-08 ;  /* 0x00000001ff607431 */ /* 0x000fe200000001ff */
[----:B------:R-:W-:Y:S05]  /*0130*/  BRA `(.L_x_0) ;  /* 0x00000000000c7947 */ /* 0x000fea0003800000 */
.L_x_1:
[----:B------:R-:W1:Y:S01]  /*0140*/  LDCU UR6, c[0x0][0x880] ;  /* 0x00011000ff0677ac */ /* 0x000e620008000800 */
[----:B------:R-:W-:Y:S01]  /*0150*/  HFMA2 R96, -RZ, RZ, 0, 5.9604644775390625e-08 ;  /* 0x00000001ff607431 */ /* 0x000fe200000001ff */
[----:B-1----:R-:W-:-:S07]  /*0160*/  MOV R49, UR6 ;  /* 0x0000000600317c02 */ /* 0x002fce0008000f00 */
.L_x_0:
[----:B------:R-:W2:Y:S02]  /*0170*/  LDCU.64 UR6, c[0x0][0x8b0] ;  /* 0x00011600ff0677ac */ /* 0x000ea40008000a00 */
[----:B--2---:R-:W-:-:S04]  /*0180*/  UISETP.NE.U32.AND UP0, UPT, UR6, URZ, UPT ;  /* 0x000000ff0600728c */ /* 0x004fc8000bf05070 */
[----:B------:R-:W-:-:S09]  /*0190*/  UISETP.NE.AND.EX UP0, UPT, UR7, URZ, UPT, UP0 ;  /* 0x000000ff0700728c */ /* 0x000fd2000bf05300 */
[----:B------:R-:W-:Y:S05]  /*01a0*/  BRA.U UP0, `(.L_x_2) ;  /* 0x0000000100247547 */ /* 0x000fea000b800000 */
[----:B------:R-:W2:Y:S02]  /*01b0*/  LDCU.64 UR6, c[0x0][0x8a8] ;  /* 0x00011500ff0677ac */ /* 0x000ea40008000a00 */
[----:B--2---:R-:W-:-:S04]  /*01c0*/  UISETP.NE.U32.AND UP0, UPT, UR6, URZ, UPT ;  /* 0x000000ff0600728c */ /* 0x004fc8000bf05070 */
[----:B------:R-:W-:-:S09]  /*01d0*/  UISETP.NE.AND.EX UP0, UPT, UR7, URZ, UPT, UP0 ;  /* 0x000000ff0700728c */ /* 0x000fd2000bf05300 */
[----:B------:R-:W-:Y:S05]  /*01e0*/  BRA.U !UP0, `(.L_x_3) ;  /* 0x00000001080c7547 */ /* 0x000fea000b800000 */
[----:B-1----:R-:W1:Y:S02]  /*01f0*/  LDC.64 R2, c[0x0][0x8a8] ;  /* 0x00022a00ff027b82 */ /* 0x002e640000000a00 */
[----:B-1----:R2:W5:Y:S01]  /*0200*/  LDG.E R47, desc[UR46][R2.64] ;  /* 0x0000002e022f7981 */ /* 0x002562000c1e1900 */
[----:B------:R-:W-:Y:S05]  /*0210*/  BRA `(.L_x_2) ;  /* 0x0000000000087947 */ /* 0x000fea0003800000 */
.L_x_3:
[----:B------:R-:W2:Y:S02]  /*0220*/  LDCU UR6, c[0x0][0x8a0] ;  /* 0x00011400ff0677ac */ /* 0x000ea40008000800 */
[----:B--2---:R-:W-:Y:S02]  /*0230*/  MOV R47, UR6 ;  /* 0x00000006002f7c02 */ /* 0x004fe40008000f00 */
.L_x_2:
[----:B------:R-:W-:Y:S01]  /*0240*/  IMAD.U32 R0, RZ, RZ, UR8 ;  /* 0x00000008ff007e24 */ /* 0x000fe2000f8e00ff */
[----:B------:R-:W-:Y:S04]  /*0250*/  BSSY.RECONVERGENT B0, `(.L_x_4) ;  /* 0x000000c000007945 */ /* 0x000fe80003800200 */
[C---:B------:R-:W-:Y:S02]  /*0260*/  ISETP.NE.OR P1, PT, R0.reuse, 0x1, !P5 ;  /* 0x000000010000780c */ /* 0x040fe40006f25670 */
[----:B------:R-:W-:-:S11]  /*0270*/  ISETP.NE.OR P0, PT, R0, 0x3, !P5 ;  /* 0x000000030000780c */ /* 0x000fd60006f05670 */
[----:B------:R-:W-:Y:S05]  /*0280*/  @P1 BRA `(.L_x_5) ;  /* 0x0000000000201947 */ /* 0x000fea0003800000 */
[----:B------:R-:W3:Y:S02]  /*0290*/  LDCU.64 UR6, c[0x0][0x348] ;  /* 0x00006900ff0677ac */ /* 0x000ee40008000a00 */
[----:B---3--:R-:W-:Y:S02]  /*02a0*/  UIADD3 UR10, UP1, UPT, UR6, 0x80, URZ ;  /* 0x00000080060a7890 */ /* 0x008fe4000ff3e0ff */
[----:B------:R-:W-:Y:S02]  /*02b0*/  UIADD3 UR6, UP0, UPT, UR6, 0x180, URZ ;  /* 0x0000018006067890 */ /* 0x000fe4000ff1e0ff */
[----:B------:R-:W-:Y:S02]  /*02c0*/  UIADD3.X UR11, UPT, UPT, URZ, UR7, URZ, UP1, !UPT ;  /* 0x00000007ff0b7290 */ /* 0x000fe40008ffe4ff */
[----:B------:R-:W-:-:S07]  /*02d0*/  UIADD3.X UR7, UPT, UPT, URZ, UR7, URZ, UP0, !UPT ;  /* 0x00000007ff077290 */ /* 0x000fce00087fe4ff */
[----:B------:R3:W-:Y:S02]  /*02e0*/  UTMACCTL.PF [UR10] ;  /* 0x000000000a0079b9 */ /* 0x0007e40008040000 */
[----:B------:R3:W-:Y:S02]  /*02f0*/  UTMACCTL.PF [UR6] ;  /* 0x00000000060079b9 */ /* 0x0007e40008040000 */
[----:B---3--:R-:W-:Y:S01]  /*0300*/  NOP ;  /* 0x0000000000007918 */ /* 0x008fe20000000000 */
.L_x_5:
[----:B------:R-:W-:Y:S05]  /*0310*/  BSYNC.RECONVERGENT B0 ;  /* 0x0000000000007941 */ /* 0x000fea0003800200 */
.L_x_4:
[----:B------:R-:W-:Y:S04]  /*0320*/  BSSY.RECONVERGENT B0, `(.L_x_6) ;  /* 0x000000a000007945 */ /* 0x000fe80003800200 */
        /* <DEDUP_REMOVED lines=9> */
.L_x_7:
[----:B------:R-:W-:Y:S05]  /*03c0*/  BSYNC.RECONVERGENT B0 ;  /* 0x0000000000007941 */ /* 0x000fea0003800200 */
.L_x_6:
[----:B------:R-:W3:Y:S01]  /*03d0*/  LDCU.64 UR6, c[0x0][0x888] ;  /* 0x00011100ff0677ac */ /* 0x000ee20008000a00 */
[----:B------:R-:W-:Y:S02]  /*03e0*/  UISETP.EQ.U32.AND UP1, UPT, UR4, URZ, UPT ;  /* 0x000000ff0400728c */ /* 0x000fe4000bf22070 */
[----:B------:R-:W-:Y:S02]  /*03f0*/  UPLOP3.LUT UP2, UPT, UPT, UPT, UPT, 0x80, 0x8 ;  /* 0x000000000008789c */ /* 0x000fe40003f4f070 */
[----:B---3--:R-:W-:-:S04]  /*0400*/  UISETP.NE.U32.AND UP0, UPT, UR6, URZ, UPT ;  /* 0x000000ff0600728c */ /* 0x008fc8000bf05070 */
[----:B------:R-:W-:-:S04]  /*0410*/  UISETP.NE.AND.EX UP0, UPT, UR7, URZ, UPT, UP0 ;  /* 0x000000ff0700728c */ /* 0x000fc8000bf05300 */
[----:B------:R-:W-:-:S04]  /*0420*/  UISETP.EQ.OR.EX UP3, UPT, UR5, URZ, !UP0, UP1 ;  /* 0x000000ff0500728c */ /* 0x000fc8000c762710 */
[----:B------:R-:W-:-:S05]  /*0430*/  UP2UR UR50, UPR, URZ, 0x8 ;  /* 0x00000008ff327883 */ /* 0x000fca0008000000 */
[----:B------:R-:W-:Y:S07]  /*0440*/  BRA.U !UP3, `(.L_x_8) ;  /* 0x000000010b207547 */ /* 0x000fee000b800000 */
[----:B------:R-:W-:Y:S01]  /*0450*/  UISETP.NE.U32.AND UP2, UPT, UR4, URZ, UPT ;  /* 0x000000ff0400728c */ /* 0x000fe2000bf45070 */
[----:B-----5:R-:W-:Y:S01]  /*0460*/  FSETP.NEU.AND P0, PT, R49, RZ, PT ;  /* 0x000000ff3100720b */ /* 0x020fe20003f0d000 */
[----:B------:R-:W-:Y:S02]  /*0470*/  USEL UR4, URZ, 0xffffffff, UP0 ;  /* 0xffffffffff047887 */ /* 0x000fe40008000000 */
[----:B------:R-:W-:-:S10]  /*0480*/  UISETP.NE.AND.EX UP2, UPT, UR5, URZ, UPT, UP2 ;  /* 0x000000ff0500728c */ /* 0x000fd4000bf45320 */
[----:B------:R-:W-:Y:S01]  /*0490*/  VOTEU.ANY UP1, P0 ;  /* 0x0000000000ff7886 */ /* 0x000fe20000020100 */
[----:B------:R-:W-:-:S04]  /*04a0*/  @!UP2 USEL UR4, URZ, 0xffffffff, UP1 ;  /* 0xffffffffff04a887 */ /* 0x000fc80008800000 */
[----:B------:R-:W-:-:S04]  /*04b0*/  ULOP3.LUT UR4, UR4, 0x1, URZ, 0xc0, !UPT ;  /* 0x0000000104047892 */ /* 0x000fc8000f8ec0ff */
[----:B------:R-:W-:-:S11]  /*04c0*/  UISETP.NE.U32.AND UP2, UPT, UR4, 0x1, UPT ;  /* 0x000000010400788c */ /* 0x000fd6000bf45070 */
.L_x_8:
[----:B-12---:R-:W1:Y:S01]  /*04d0*/  SHFL.IDX PT, R2, R101, RZ, 0x1f ;  /* 0x00001fff65027589 */ /* 0x006e6200000e0000 */
[----:B------:R-:W-:-:S04]  /*04e0*/  UISETP.NE.AND UP1, UPT, UR8, 0x2, UPT ;  /* 0x000000020800788c */ /* 0x000fc8000bf25270 */
[----:B------:R-:W-:Y:S01]  /*04f0*/  USEL UR6, URZ, 0x1, UP1 ;  /* 0x00000001ff067887 */ /* 0x000fe20008800000 */
[----:B-1----:R-:W-:-:S13]  /*0500*/  ISETP.NE.AND P0, PT, R2, RZ, PT ;  /* 0x000000ff0200720c */ /* 0x002fda0003f05270 */
[----:B------:R-:W-:Y:S05]  /*0510*/  @P0 BRA `(.L_x_9) ;  /* 0x0000000000400947 */ /* 0x000fea0003800000 */
[----:B------:R-:W1:Y:S01]  /*0520*/  S2UR UR5, SR_CgaCtaId ;  /* 0x00000000000579c3 */ /* 0x000e620000008800 */
[----:B------:R-:W-:Y:S01]  /*0530*/  UMOV UR7, 0x400 ;  /* 0x0000040000077882 */ /* 0x000fe20000000000 */
[----:B------:R-:W-:Y:S01]  /*0540*/  UMOV UR4, 0x1 ;  /* 0x0000000100047882 */ /* 0x000fe20000000000 */
[----:B------:R-:W-:Y:S01]  /*0550*/  ELECT P0, URZ, PT ;  /* 0x0000000000ff782f */ /* 0x000fe20003800000 */
[----:B------:R-:W-:-:S04]  /*0560*/  UIADD3 UR10, UPT, UPT, -UR4, 0x100000, URZ ;  /* 0x00100000040a7890 */ /* 0x000fc8000fffe1ff */
[----:B------:R-:W-:Y:S02]  /*0570*/  USHF.L.U32 UR11, UR10, 0xb, URZ ;  /* 0x0000000b0a0b7899 */ /* 0x000fe400080006ff */
[----:B------:R-:W-:Y:S02]  /*0580*/  USHF.L.U32 UR10, UR10, 0x1, URZ ;  /* 0x000000010a0a7899 */ /* 0x000fe400080006ff */
[----:B-1----:R-:W-:Y:S01]  /*0590*/  ULEA UR5, UR5, UR7, 0x18 ;  /* 0x0000000705057291 */ /* 0x002fe2000f8ec0ff */
[----:B------:R-:W1:Y:S11]  /*05a0*/  FENCE.VIEW.ASYNC.S ;  /* 0x00000000000073c6 */ /* 0x000e760000000000 */
[----:B-1----:R1:W2:Y:S01]  /*05b0*/  SYNCS.EXCH.64 URZ, [UR5], UR10 ;  /* 0x0000000a05ff75b2 */ /* 0x0022a20008000100 */
[----:B------:R1:W3:Y:S01]  /*05c0*/  SYNCS.EXCH.64 URZ, [UR5+0x18], UR10 ;  /* 0x0000180a05ff75b2 */ /* 0x0002e20008000100 */
[----:B------:R1:W4:Y:S01]  /*05d0*/  SYNCS.EXCH.64 URZ, [UR5+0x8], UR10 ;  /* 0x0000080a05ff75b2 */ /* 0x0003220008000100 */
[----:B------:R1:W1:Y:S01]  /*05e0*/  SYNCS.EXCH.64 URZ, [UR5+0x20], UR10 ;  /* 0x0000200a05ff75b2 */ /* 0x0002620008000100 */
[----:B------:R1:W1:Y:S01]  /*05f0*/  SYNCS.EXCH.64 URZ, [UR5+0x10], UR10 ;  /* 0x0000100a05ff75b2 */ /* 0x0002620008000100 */
[----:B------:R1:W1:Y:S01]  /*0600*/  SYNCS.EXCH.64 URZ, [UR5+0x28], UR10 ;  /* 0x0000280a05ff75b2 */ /* 0x0002620008000100 */
[----:B------:R-:W-:Y:S01]  /*0610*/  NOP ;  /* 0x0000000000007918 */ /* 0x000fe20000000000 */
.L_x_9:
[----:B------:R-:W2:Y:S01]  /*0620*/  SHFL.IDX PT, R2, R101, RZ, 0x1f ;  /* 0x00001fff65027589 */ /* 0x000ea200000e0000 */
[----:B------:R-:W-:Y:S01]  /*0630*/  NOP ;  /* 0x0000000000007918 */ /* 0x000fe20000000000 */
[----:B--2---:R-:W-:-:S13]  /*0640*/  ISETP.NE.AND P0, PT, R2, 0x1, PT ;  /* 0x000000010200780c */ /* 0x004fda0003f05270 */
[----:B------:R-:W-:Y:S05]  /*0650*/  @P0 BRA `(.L_x_10) ;  /* 0x0000000000580947 */ /* 0x000fea0003800000 */
[----:B------:R-:W2:Y:S01]  /*0660*/  S2UR UR7, SR_CgaCtaId ;  /* 0x00000000000779c3 */ /* 0x000ea20000008800 */
[----:B------:R-:W-:Y:S01]  /*0670*/  UMOV UR9, 0x400 ;  /* 0x0000040000097882 */ /* 0x000fe20000000000 */
[----:B-1----:R-:W-:Y:S01]  /*0680*/  UMOV UR5, 0x20 ;  /* 0x0000002000057882 */ /* 0x002fe20000000000 */
[----:B------:R-:W-:Y:S01]  /*0690*/  UMOV UR4, 0x80 ;  /* 0x0000008000047882 */ /* 0x000fe20000000000 */
[----:B------:R-:W-:-:S04]  /*06a0*/  UIADD3 UR10, UPT, UPT, -UR5, 0x100000, URZ ;  /* 0x00100000050a7890 */ /* 0x000fc8000fffe1ff */
[----:B------:R-:W-:Y:S02]  /*06b0*/  USHF.L.U32 UR11, UR10, 0xb, URZ ;  /* 0x0000000b0a0b7899 */ /* 0x000fe400080006ff */
[----:B------:R-:W-:Y:S02]  /*06c0*/  USHF.L.U32 UR10, UR10, 0x1, URZ ;  /* 0x000000010a0a7899 */ /* 0x000fe400080006ff */
[----:B------:R-:W-:-:S04]  /*06d0*/  UIADD3 UR4, UPT, UPT, -UR4, 0x100000, URZ ;  /* 0x0010000004047890 */ /* 0x000fc8000fffe1ff */
[----:B------:R-:W-:Y:S02]  /*06e0*/  USHF.L.U32 UR5, UR4, 0xb, URZ ;  /* 0x0000000b04057899 */ /* 0x000fe400080006ff */
[----:B------:R-:W-:Y:S01]  /*06f0*/  USHF.L.U32 UR4, UR4, 0x1, URZ ;  /* 0x0000000104047899 */ /* 0x000fe200080006ff */
[----:B------:R-:W-:Y:S01]  /*0700*/  ELECT P0, URZ, PT ;  /* 0x0000000000ff782f */ /* 0x000fe20003800000 */
[----:B--2---:R-:W-:Y:S01]  /*0710*/  ULEA UR7, UR7, UR9, 0x18 ;  /* 0x0000000907077291 */ /* 0x004fe2000f8ec0ff */
[----:B------:R-:W1:Y:S11]  /*0720*/  FENCE.VIEW.ASYNC.S ;  /* 0x00000000000073c6 */ /* 0x000e760000000000 */
[----:B-1----:R2:W1:Y:S01]  /*0730*/  SYNCS.EXCH.64 URZ, [UR7+0x30], UR10 ;  /* 0x0000300a07ff75b2 */ /* 0x0024620008000100 */
[----:B------:R2:W1:Y:S01]  /*0740*/  SYNCS.EXCH.64 URZ, [UR7+0x50], UR4 ;  /* 0x0000500407ff75b2 */ /* 0x0004620008000100 */
[----:B------:R2:W1:Y:S01]  /*0750*/  SYNCS.EXCH.64 URZ, [UR7+0x38], UR10 ;  /* 0x0000380a07ff75b2 */ /* 0x0004620008000100 */
[----:B------:R2:W1:Y:S01]  /*0760*/  SYNCS.EXCH.64 URZ, [UR7+0x58], UR4 ;  /* 0x0000580407ff75b2 */ /* 0x0004620008000100 */
[----:B------:R2:W1:Y:S01]  /*0770*/  SYNCS.EXCH.64 URZ, [UR7+0x40], UR10 ;  /* 0x0000400a07ff75b2 */ /* 0x0004620008000100 */
[----:B------:R2:W1:Y:S01]  /*0780*/  SYNCS.EXCH.64 URZ, [UR7+0x60], UR4 ;  /* 0x0000600407ff75b2 */ /* 0x0004620008000100 */
[----:B------:R2:W1:Y:S01]  /*0790*/  SYNCS.EXCH.64 URZ, [UR7+0x48], UR10 ;  /* 0x0000480a07ff75b2 */ /* 0x0004620008000100 */
[----:B------:R2:W1:Y:S02]  /*07a0*/  SYNCS.EXCH.64 URZ, [UR7+0x68], UR4 ;  /* 0x0000680407ff75b2 */ /* 0x0004640008000100 */
[----:B--2---:R-:W-:Y:S01]  /*07b0*/  NOP ;  /* 0x0000000000007918 */ /* 0x004fe20000000000 */
.L_x_10:
[----:B------:R-:W2:Y:S01]  /*07c0*/  SHFL.IDX PT, R2, R101, RZ, 0x1f ;  /* 0x00001fff65027589 */ /* 0x000ea200000e0000 */
[----:B------:R-:W-:Y:S01]  /*07d0*/  NOP ;  /* 0x0000000000007918 */ /* 0x000fe20000000000 */
[----:B--2---:R-:W-:-:S13]  /*07e0*/  ISETP.NE.AND P0, PT, R2, 0x3, PT ;  /* 0x000000030200780c */ /* 0x004fda0003f05270 */
[----:B------:R-:W-:Y:S05]  /*07f0*/  @P0 BRA `(.L_x_11) ;  /* 0x0000000000300947 */ /* 0x000fea0003800000 */
[----:B-1----:R-:W1:Y:S01]  /*0800*/  S2UR UR5, SR_CgaCtaId ;  /* 0x00000000000579c3 */ /* 0x002e620000008800 */
        /* <DEDUP_REMOVED lines=8> */
[----:B-1----:R2:W1:Y:S01]  /*0890*/  SYNCS.EXCH.64 URZ, [UR5+0x70], UR10 ;  /* 0x0000700a05ff75b2 */ /* 0x0024620008000100 */
[----:B------:R2:W1:Y:S02]  /*08a0*/  SYNCS.EXCH.64 URZ, [UR5+0x78], UR10 ;  /* 0x0000780a05ff75b2 */ /* 0x0004640008000100 */
[----:B--2---:R-:W-:Y:S01]  /*08b0*/  NOP ;  /* 0x0000000000007918 */ /* 0x004fe20000000000 */
.L_x_11:
[----:B------:R-:W2:Y:S01]  /*08c0*/  SHFL.IDX PT, R2, R101, RZ, 0x1f ;  /* 0x00001fff65027589 */ /* 0x000ea200000e0000 */
[----:B------:R-:W-:Y:S01]  /*08d0*/  NOP ;  /* 0x0000000000007918 */ /* 0x000fe20000000000 */
[----:B--2---:R-:W-:-:S13]  /*08e0*/  ISETP.NE.AND P0, PT, R2, 0x4, PT ;  /* 0x000000040200780c */ /* 0x004fda0003f05270 */
[----:B------:R-:W-:Y:S05]  /*08f0*/  @P0 BRA `(.L_x_12) ;  /* 0x00000000004c0947 */ /* 0x000fea0003800000 */
[----:B-1----:R-:W1:Y:S01]  /*0900*/  S2UR UR5, SR_CgaCtaId ;  /* 0x00000000000579c3 */ /* 0x002e620000008800 */
[----:B------:R-:W-:Y:S01]  /*0910*/  UMOV UR9, 0x100 ;  /* 0x0000010000097882 */ /* 0x000fe20000000000 */
[----:B------:R-:W-:Y:S01]  /*0920*/  UMOV UR7, 0x400 ;  /* 0x0000040000077882 */ /* 0x000fe20000000000 */
[----:B------:R-:W-:Y:S01]  /*0930*/  USEL UR9, UR9, 0xe0, UP2 ;  /* 0x000000e009097887 */ /* 0x000fe20009000000 */
[----:B------:R-:W-:Y:S01]  /*0940*/  UMOV UR4, 0x1 ;  /* 0x0000000100047882 */ /* 0x000fe20000000000 */
[----:B------:R-:W-:Y:S01]  /*0950*/  ELECT P0, URZ, PT ;  /* 0x0000000000ff782f */ /* 0x000fe20003800000 */
[----:B------:R-:W-:-:S04]  /*0960*/  UIADD3 UR10, UPT, UPT, -UR4, 0x100000, URZ ;  /* 0x00100000040a7890 */ /* 0x000fc8000fffe1ff */
[----:B------:R-:W-:Y:S02]  /*0970*/  USHF.L.U32 UR11, UR10, 0xb, URZ ;  /* 0x0000000b0a0b7899 */ /* 0x000fe400080006ff */
[----:B------:R-:W-:Y:S02]  /*0980*/  USHF.L.U32 UR10, UR10, 0x1, URZ ;  /* 0x000000010a0a7899 */ /* 0x000fe400080006ff */
[----:B------:R-:W-:-:S04]  /*0990*/  UIADD3 UR12, UPT, UPT, -UR9, 0x100000, URZ ;  /* 0x00100000090c7890 */ /* 0x000fc8000fffe1ff */
[----:B------:R-:W-:Y:S02]  /*09a0*/  USHF.L.U32 UR13, UR12, 0xb, URZ ;  /* 0x0000000b0c0d7899 */ /* 0x000fe400080006ff */
[----:B------:R-:W-:Y:S02]  /*09b0*/  USHF.L.U32 UR12, UR12, 0x1, URZ ;  /* 0x000000010c0c7899 */ /* 0x000fe400080006ff */
[----:B-1----:R-:W-:Y:S01]  /*09c0*/  ULEA UR5, UR5, UR7, 0x18 ;  /* 0x0000000705057291 */ /* 0x002fe2000f8ec0ff */
[----:B------:R-:W1:Y:S11]  /*09d0*/  FENCE.VIEW.ASYNC.S ;  /* 0x00000000000073c6 */ /* 0x000e760000000000 */
[----:B-1----:R2:W1:Y:S01]  /*09e0*/  SYNCS.EXCH.64 URZ, [UR5+0x80], UR10 ;  /* 0x0000800a05ff75b2 */ /* 0x0024620008000100 */
[----:B------:R2:W1:Y:S01]  /*09f0*/  SYNCS.EXCH.64 URZ, [UR5+0x90], UR12 ;  /* 0x0000900c05ff75b2 */ /* 0x0004620008000100 */
[----:B------:R2:W1:Y:S01]  /*0a00*/  SYNCS.EXCH.64 URZ, [UR5+0x88], UR10 ;  /* 0x0000880a05ff75b2 */ /* 0x0004620008000100 */
[----:B------:R2:W1:Y:S02]  /*0a10*/  SYNCS.EXCH.64 URZ, [UR5+0x98], UR12 ;  /* 0x0000980c05ff75b2 */ /* 0x0004640008000100 */
[----:B--2---:R-:W-:Y:S01]  /*0a20*/  NOP ;  /* 0x0000000000007918 */ /* 0x004fe20000000000 */
.L_x_12:
        /* <DEDUP_REMOVED lines=26> */
.L_x_13:
        /* <DEDUP_REMOVED lines=18> */
.L_x_14:
[----:B-1----:R-:W1:Y:S01]  /*0cf0*/  S2UR UR5, SR_CTAID.X ;  /* 0x00000000000579c3 */ /* 0x002e620000002500 */
[----:B------:R-:W-:-:S05]  /*0d00*/  CS2R.32 R95, SR_CgaSize ;  /* 0x00000000005f7805 */ /* 0x000fca0000008a00 */
[----:B------:R-:W-:-:S05]  /*0d10*/  IMAD R95, R95, -0xa0, RZ ;  /* 0xffffff605f5f7824 */ /* 0x000fca00078e02ff */
[----:B------:R-:W-:-:S14]  /*0d20*/  R2UR UR9, R95 ;  /* 0x000000005f0972ca */ /* 0x000fdc00000e0000 */
[----:B------:R-:W2:Y:S01]  /*0d30*/  LDCU UR9, c[0x0][UR9+0x2b0] ;  /* 0x00005600090977ac */ /* 0x000ea20008000800 */
[----:B------:R-:W-:Y:S01]  /*0d40*/  NOP ;  /* 0x0000000000007918 */ /* 0x000fe20000000000 */
[----:B------:R-:W-:-:S05]  /*0d50*/  CS2R.32 R95, SR_CgaSize ;  /* 0x00000000005f7805 */ /* 0x000fca0000008a00 */
[----:B------:R-:W-:-:S05]  /*0d60*/  IMAD R95, R95, -0xa0, RZ ;  /* 0xffffff605f5f7824 */ /* 0x000fca00078e02ff */
[----:B------:R-:W-:-:S14]  /*0d70*/  R2UR UR7, R95 ;  /* 0x000000005f0772ca */ /* 0x000fdc00000e0000 */
[----:B------:R-:W3:Y:S01]  /*0d80*/  LDCU UR7, c[0x0][UR7+0x2b4] ;  /* 0x00005680070777ac */ /* 0x000ee20008000800 */
[----:B------:R-:W4:Y:S08]  /*0d90*/  S2UR UR4, SR_CTAID.Y ;  /* 0x00000000000479c3 */ /* 0x000f300000002600 */
[----:B------:R-:W3:Y:S01]  /*0da0*/  LDC R10, c[0x0][0xb24] ;  /* 0x0002c900ff0a7b82 */ /* 0x000ee20000000800 */
[----:B-1----:R-:W-:-:S02]  /*0db0*/  I2FP.F32.U32 R95, UR5 ;  /* 0x00000005005f7c45 */ /* 0x002fc40008201000 */
[----:B------:R-:W-:-:S05]  /*0dc0*/  CS2R.32 R3, SR_CgaSize ;  /* 0x0000000000037805 */ /* 0x000fca0000008a00 */
[----:B------:R-:W-:-:S06]  /*0dd0*/  IMAD R3, R3, -0xa0, RZ ;  /* 0xffffff6003037824 */ /* 0x000fcc00078e02ff */
[----:B------:R-:W1:Y:S01]  /*0de0*/  LDC R3, c[0x0][R3+0x2a0] ;  /* 0x0000a80003037b82 */ /* 0x000e620000000800 */
[----:B------:R-:W-:Y:S01]  /*0df0*/  MOV R15, UR5 ;  /* 0x00000005000f7c02 */ /* 0x000fe20008000f00 */
[----:B--2---:R-:W-:Y:S01]  /*0e00*/  FMUL R95, R95, UR9 ;  /* 0x000000095f5f7c20 */ /* 0x004fe20008400000 */
[----:B----4-:R-:W-:Y:S02]  /*0e10*/  I2FP.F32.U32 R94, UR4 ;  /* 0x00000004005e7c45 */ /* 0x010fe40008201000 */
[----:B------:R-:W-:-:S05]  /*0e20*/  CS2R.32 R2, SR_CgaSize ;  /* 0x0000000000027805 */ /* 0x000fca0000008a00 */
[----:B------:R-:W-:-:S06]  /*0e30*/  IMAD R2, R2, -0xa0, RZ ;  /* 0xffffff6002027824 */ /* 0x000fcc00078e02ff */
[----:B------:R-:W2:Y:S01]  /*0e40*/  LDC R2, c[0x0][R2+0x2a4] ;  /* 0x0000a90002027b82 */ /* 0x000ea20000000800 */
[----:B------:R-:W-:Y:S01]  /*0e50*/  MOV R14, UR4 ;  /* 0x00000004000e7c02 */ /* 0x000fe20008000f00 */
[----:B------:R-:W4:Y:S01]  /*0e60*/  F2I.U32.TRUNC.NTZ R95, R95 ;  /* 0x0000005f005f7305 */ /* 0x000f22000020f000 */
[----:B---3--:R-:W-:-:S05]  /*0e70*/  FMUL R94, R94, UR7 ;  /* 0x000000075e5e7c20 */ /* 0x008fca0008400000 */
[----:B------:R-:W-:Y:S01]  /*0e80*/  BAR.SYNC.DEFER_BLOCKING 0x0 ;  /* 0x0000000000007b1d */ /* 0x000fe20000010000 */
[----:B------:R-:W-:-:S05]  /*0e90*/  ISETP.GE.AND P0, PT, R10, 0x1, PT ;  /* 0x000000010a00780c */ /* 0x000fca0003f06270 */
[----:B------:R-:W3:Y:S02]  /*0ea0*/  F2I.U32.TRUNC.NTZ R94, R94 ;  /* 0x0000005e005e7305 */ /* 0x000ee4000020f000 */
[----:B------:R-:W2:Y:S01]  /*0eb0*/  S2UR UR36, SR_CTAID.Z ;  /* 0x00000000002479c3 */ /* 0x000ea20000002700 */
[----:B----4-:R-:W-:-:S05]  /*0ec0*/  IADD3 R95, PT, PT, -R95, RZ, RZ ;  /* 0x000000ff5f5f7210 */ /* 0x010fca0007ffe1ff */
[----:B-1----:R-:W-:Y:S01]  /*0ed0*/  IMAD R95, R3, R95, UR5 ;  /* 0x00000005035f7e24 */ /* 0x002fe2000f8e025f */
[----:B---3--:R-:W-:-:S05]  /*0ee0*/  IADD3 R94, PT, PT, -R94, RZ, RZ ;  /* 0x000000ff5e5e7210 */ /* 0x008fca0007ffe1ff */
[----:B--2---:R-:W-:Y:S01]  /*0ef0*/  IMAD R94, R2, R94, UR4 ;  /* 0x00000004025e7e24 */ /* 0x004fe2000f8e025e */
[----:B------:R-:W-:Y:S06]  /*0f00*/  @!P0 BRA `(.L_x_15) ;  /* 0x0000000000b88947 */ /* 0x000fec0003800000 */
[----:B------:R-:W1:Y:S01]  /*0f10*/  LDC.64 R4, c[0x0][0xb18] ;  /* 0x0002c600ff047b82 */ /* 0x000e620000000a00 */
[----:B------:R-:W-:-:S07]  /*0f20*/  ISETP.NE.AND P0, PT, R10, 0x1, PT ;  /* 0x000000010a00780c */ /* 0x000fce0003f05270 */
[----:B------:R-:W2:Y:S08]  /*0f30*/  LDC R9, c[0x0][0xb0c] ;  /* 0x0002c300ff097b82 */ /* 0x000eb00000000800 */
[----:B------:R-:W3:Y:S08]  /*0f40*/  LDC R12, c[0x0][0x370] ;  /* 0x0000dc00ff0c7b82 */ /* 0x000ef00000000800 */
[----:B------:R-:W4:Y:S01]  /*0f50*/  LDC R11, c[0x0][0x374] ;  /* 0x0000dd00ff0b7b82 */ /* 0x000f220000000800 */
[----:B-1----:R-:W-:-:S07]  /*0f60*/  ISETP.NE.AND P1, PT, R4, 0x1, PT ;  /* 0x000000010400780c */ /* 0x002fce0003f25270 */
[----:B------:R-:W3:Y:S01]  /*0f70*/  LDC.64 R6, c[0x0][0xb10] ;  /* 0x0002c400ff067b82 */ /* 0x000ee20000000a00 */
[----:B--2---:R-:W-:-:S07]  /*0f80*/  ISETP.NE.AND P2, PT, R9, 0x1, PT ;  /* 0x000000010900780c */ /* 0x004fce0003f45270 */
[----:B------:R-:W1:Y:S08]  /*0f90*/  LDC R8, c[0x0][0xb20] ;  /* 0x0002c800ff087b82 */ /* 0x000e700000000800 */
[----:B------:R-:W2:Y:S01]  /*0fa0*/  LDC.64 R2, c[0x0][0xb28] ;  /* 0x0002ca00ff027b82 */ /* 0x000ea20000000a00 */
[----:B----4-:R-:W-:-:S04]  /*0fb0*/  IMAD.HI.U32 R13, R11, R5, RZ ;  /* 0x000000050b0d7227 */ /* 0x010fc800078e00ff */
[----:B------:R-:W-:-:S04]  /*0fc0*/  IMAD.HI.U32 R5, R14, R5, RZ ;  /* 0x000000050e057227 */ /* 0x000fc800078e00ff */
[----:B---3--:R-:W-:-:S05]  /*0fd0*/  IMAD.HI.U32 R16, R12, R6, RZ ;  /* 0x000000060c107227 */ /* 0x008fca00078e00ff */
[-C--:B------:R-:W-:Y:S01]  /*0fe0*/  @P2 SHF.R.U32.HI R12, RZ, R7.reuse, R16 ;  /* 0x00000007ff0c2219 */ /* 0x080fe20000011610 */
[----:B------:R-:W-:Y:S01]  /*0ff0*/  IMAD.HI.U32 R16, R15, R6, RZ ;  /* 0x000000060f107227 */ /* 0x000fe200078e00ff */
[-C--:B-1----:R-:W-:Y:S02]  /*1000*/  @P1 SHF.R.U32.HI R11, RZ, R8.reuse, R13 ;  /* 0x00000008ff0b1219 */ /* 0x082fe4000001160d */
[----:B------:R-:W-:Y:S02]  /*1010*/  SHF.R.U32.HI R5, RZ, R8, R5 ;  /* 0x00000008ff057219 */ /* 0x000fe40000011605 */
[----:B------:R-:W-:Y:S02]  /*1020*/  SHF.R.U32.HI R16, RZ, R7, R16 ;  /* 0x00000007ff107219 */ /* 0x000fe40000011610 */
[----:B------:R-:W-:Y:S01]  /*1030*/  SEL R5, R14, R5, !P1 ;  /* 0x000000050e057207 */ /* 0x000fe20004800000 */
[----:B--2---:R-:W-:Y:S01]  /*1040*/  IMAD.HI.U32 R13, R11, R2, RZ ;  /* 0x000000020b0d7227 */ /* 0x004fe200078e00ff */
[----:B------:R-:W-:-:S03]  /*1050*/  SEL R16, R15, R16, !P2 ;  /* 0x000000100f107207 */ /* 0x000fc60005000000 */
[----:B------:R-:W-:Y:S01]  /*1060*/  IMAD.HI.U32 R6, R12, R2, RZ ;  /* 0x000000020c067227 */ /* 0x000fe200078e00ff */
[----:B------:R-:W-:-:S04]  /*1070*/  @P0 SHF.R.U32.HI R11, RZ, R3, R13 ;  /* 0x00000003ff0b0219 */ /* 0x000fc8000001160d */
[----:B------:R-:W-:Y:S01]  /*1080*/  @P0 SHF.R.U32.HI R12, RZ, R3, R6 ;  /* 0x00000003ff0c0219 */ /* 0x000fe20000011606 */
[----:B------:R-:W-:-:S04]  /*1090*/  IMAD R11, R11, R10, RZ ;  /* 0x0000000a0b0b7224 */ /* 0x000fc800078e02ff */
[----:B------:R-:W-:Y:S01]  /*10a0*/  IMAD R6, R12, R10, RZ ;  /* 0x0000000a0c067224 */ /* 0x000fe200078e02ff */
[----:B------:R-:W-:-:S04]  /*10b0*/  ISETP.GE.AND P1, PT, R5, R11, PT ;  /* 0x0000000b0500720c */ /* 0x000fc80003f26270 */
[----:B------:R-:W-:Y:S01]  /*10c0*/  ISETP.GE.OR P1, PT, R16, R6, P1 ;  /* 0x000000061000720c */ /* 0x000fe20000f26670 */
[----:B------:R-:W-:-:S05]  /*10d0*/  IMAD.HI.U32 R6, R5, R2, RZ ;  /* 0x0000000205067227 */ /* 0x000fca00078e00ff */
[----:B------:R-:W-:-:S04]  /*10e0*/  SHF.R.U32.HI R6, RZ, R3, R6 ;  /* 0x00000003ff067219 */ /* 0x000fc80000011606 */
[----:B------:R-:W-:-:S03]  /*10f0*/  SEL R6, R5, R6, !P0 ;  /* 0x0000000605067207 */ /* 0x000fc60004000000 */
[----:B------:R-:W-:Y:S01]  /*1100*/  @!P1 IMAD.HI.U32 R7, R16, R2, RZ ;  /* 0x0000000210079227 */ /* 0x000fe200078e00ff */
[----:B------:R-:W-:-:S04]  /*1110*/  IADD3 R2, PT, PT, -R6, RZ, RZ ;  /* 0x000000ff06027210 */ /* 0x000fc80007ffe1ff */
[----:B------:R-:W-:Y:S01]  /*1120*/  @!P1 SHF.R.U32.HI R3, RZ, R3, R7 ;  /* 0x00000003ff039219 */ /* 0x000fe20000011607 */
[----:B------:R-:W-:Y:S01]  /*1130*/  IMAD R2, R10, R2, R5 ;  /* 0x000000020a027224 */ /* 0x000fe200078e0205 */
[----:B------:R-:W-:Y:S02]  /*1140*/  IADD3 R7, PT, PT, -R5, RZ, RZ ;  /* 0x000000ff05077210 */ /* 0x000fe40007ffe1ff */
[----:B------:R-:W-:-:S03]  /*1150*/  @!P1 SEL R3, R16, R3, !P0 ;  /* 0x0000000310039207 */ /* 0x000fc60004000000 */
[----:B------:R-:W-:Y:S02]  /*1160*/  IMAD R7, R4, R7, R14 ;  /* 0x0000000704077224 */ /* 0x000fe400078e020e */
[--C-:B------:R-:W-:Y:S02]  /*1170*/  @!P1 IMAD.IADD R6, R6, 0x1, -R3.reuse ;  /* 0x0000000106069824 */ /* 0x100fe400078e0a03 */
[----:B------:R-:W-:Y:S01]  /*1180*/  @!P1 IMAD R3, R2, R12, R3 ;  /* 0x0000000c02039224 */ /* 0x000fe200078e0203 */
[----:B------:R-:W-:Y:S01]  /*1190*/  IADD3 R2, PT, PT, -R16, RZ, RZ ;  /* 0x000000ff10027210 */ /* 0x000fe20007ffe1ff */
[----:B------:R-:W-:Y:S02]  /*11a0*/  @!P1 IMAD R5, R6, R10, R16 ;  /* 0x0000000a06059224 */ /* 0x000fe400078e0210 */
[----:B------:R-:W-:Y:S02]  /*11b0*/  @!P1 IMAD.MOV.U32 R16, RZ, RZ, R3 ;  /* 0x000000ffff109224 */ /* 0x000fe400078e0003 */
[----:B------:R-:W-:-:S02]  /*11c0*/  IMAD R2, R9, R2, R15 ;  /* 0x0000000209027224 */ /* 0x000fc400078e020f */
[----:B------:R-:W-:Y:S02]  /*11d0*/  IMAD R14, R5, R4, R7 ;  /* 0x00000004050e7224 */ /* 0x000fe400078e0207 */
[----:B------:R-:W-:Y:S02]  /*11e0*/  IMAD R15, R16, R9, R2 ;  /* 0x00000009100f7224 */ /* 0x000fe400078e0202 */
.L_x_15:
[----:B------:R-:W1:Y:S01]  /*11f0*/  LDCU UR4, c[0x0][0xb30] ;  /* 0x00016600ff0477ac */ /* 0x000e620008000800 */
[----:B------:R-:W2:Y:S08]  /*1200*/  S2UR UR37, SR_CgaCtaId ;  /* 0x00000000002579c3 */ /* 0x000eb00000008800 */
[----:B------:R-:W3:Y:S01]  /*1210*/  LDC R40, c[0x0][0xb24] ;  /* 0x0002c900ff287b82 */ /* 0x000ee20000000800 */
[----:B-1----:R-:W-:-:S09]  /*1220*/  UISETP.NE.AND UP1, UPT, UR4, 0x1, UPT ;  /* 0x000000010400788c */ /* 0x002fd2000bf25270 */
[----:B--2---:R-:W-:Y:S05]  /*1230*/  BRA.U UP1, `(.L_x_16) ;  /* 0x0000000101407547 */ /* 0x004fea000b800000 */
[----:B------:R-:W1:Y:S08]  /*1240*/  LDC.64 R4, c[0x0][0xb10] ;  /* 0x0002c400ff047b82 */ /* 0x000e700000000a00 */
[----:B------:R-:W2:Y:S08]  /*1250*/  LDC.64 R2, c[0x0][0xb18] ;  /* 0x0002c600ff027b82 */ /* 0x000eb00000000a00 */
[----:B------:R-:W4:Y:S08]  /*1260*/  LDC R6, c[0x0][0xb20] ;  /* 0x0002c800ff067b82 */ /* 0x000f300000000800 */
[----:B------:R-:W3:Y:S01]  /*1270*/  LDC R7, c[0x0][0xb0c] ;  /* 0x0002c300ff077b82 */ /* 0x000ee20000000800 */
[----:B-1----:R-:W-:-:S05]  /*1280*/  IMAD.HI.U32 R4, R15, R4, RZ ;  /* 0x000000040f047227 */ /* 0x002fca00078e00ff */
[----:B------:R-:W-:Y:S01]  /*1290*/  SHF.R.U32.HI R4, RZ, R5, R4 ;  /* 0x00000005ff047219 */ /* 0x000fe20000011604 */
[----:B--2---:R-:W-:Y:S01]  /*12a0*/  IMAD.HI.U32 R3, R14, R3, RZ ;  /* 0x000000030e037227 */ /* 0x004fe200078e00ff */
[----:B------:R-:W-:-:S04]  /*12b0*/  ISETP.NE.AND P0, PT, R2, 0x1, PT ;  /* 0x000000010200780c */ /* 0x000fc80003f05270 */
[----:B----4-:R-:W-:-:S04]  /*12c0*/  SHF.R.U32.HI R3, RZ, R6, R3 ;  /* 0x00000006ff037219 */ /* 0x010fc80000011603 */
[----:B------:R-:W-:Y:S02]  /*12d0*/  SEL R3, R14, R3, !P0 ;  /* 0x000000030e037207 */ /* 0x000fe40004000000 */
[----:B---3--:R-:W-:-:S04]  /*12e0*/  ISETP.NE.AND P1, PT, R7, 0x1, PT ;  /* 0x000000010700780c */ /* 0x008fc80003f25270 */
[----:B------:R-:W-:-:S05]  /*12f0*/  SEL R4, R15, R4, !P1 ;  /* 0x000000040f047207 */ /* 0x000fca0004800000 */
[----:B------:R-:W-:Y:S02]  /*1300*/  IMAD.IADD R5, R3, 0x1, -R4 ;  /* 0x0000000103057824 */ /* 0x000fe400078e0a04 */
[----:B------:R-:W-:Y:S02]  /*1310*/  IMAD.IADD R3, R4, 0x1, -R3 ;  /* 0x0000000104037824 */ /* 0x000fe400078e0a03 */
[----:B------:R-:W-:Y:S02]  /*1320*/  IMAD R15, R5, R7, R15 ;  /* 0x00000007050f7224 */ /* 0x000fe400078e020f */
[----:B------:R-:W-:-:S07]  /*1330*/  IMAD R14, R3, R2, R14 ;  /* 0x00000002030e7224 */ /* 0x000fce00078e020e */
.L_x_16:
[----:B------:R-:W-:Y:S01]  /*1340*/  BAR.SYNC.DEFER_BLOCKING 0x0 ;  /* 0x0000000000007b1d */ /* 0x000fe20000010000 */
[----:B------:R-:W-:Y:S01]  /*1350*/  UISETP.NE.AND UP1, UPT, UR8, 0x2, UPT ;  /* 0x000000020800788c */ /* 0x000fe2000bf25270 */
[----:B------:R-:W-:Y:S02]  /*1360*/  ISETP.NE.OR P5, PT, R0, 0x2, !P5 ;  /* 0x000000020000780c */ /* 0x000fe40006fa5670 */
[----:B------:R-:W-:-:S06]  /*1370*/  LOP3.LUT R2, R108, 0x1f, RZ, 0xc0, !PT ;  /* 0x0000001f6c027812 */ /* 0x000fcc00078ec0ff */
[----:B------:R-:W-:Y:S05]  /*1380*/  BRA.U UP1, `(.L_x_17) ;  /* 0x0000001101387547 */ /* 0x000fea000b800000 */
[----:B------:R-:W1:Y:S01]  /*1390*/  LDCU UR13, c[0x0][0x38c] ;  /* 0x00007180ff0d77ac */ /* 0x000e620008000800 */
[----:B------:R-:W2:Y:S01]  /*13a0*/  LDC R8, c[0x0][0x370] ;  /* 0x0000dc00ff087b82 */ /* 0x000ea20000000800 */
[----:B------:R-:W-:Y:S01]  /*13b0*/  PLOP3.LUT P1, PT, PT, PT, UP2, 0x80, 0x8 ;  /* 0x000000000008781c */ /* 0x000fe20003f2f028 */
[----:B------:R-:W-:Y:S01]  /*13c0*/  IMAD.MOV.U32 R17, RZ, RZ, 0x1 ;  /* 0x00000001ff117424 */ /* 0x000fe200078e00ff */
[----:B------:R-:W-:Y:S01]  /*13d0*/  ISETP.EQ.OR P4, PT, R2, RZ, P5 ;  /* 0x000000ff0200720c */ /* 0x000fe20002f82670 */
[----:B------:R-:W-:Y:S01]  /*13e0*/  IMAD.MOV.U32 R16, RZ, RZ, RZ ;  /* 0x000000ffff107224 */ /* 0x000fe200078e00ff */
[----:B------:R-:W-:Y:S02]  /*13f0*/  PLOP3.LUT P1, PT, P1, PT, PT, 0x8, 0x80 ;  /* 0x000000000080781c */ /* 0x000fe40000f2e170 */
[----:B------:R-:W-:Y:S01]  /*1400*/  CS2R R12, SRZ ;  /* 0x00000000000c7805 */ /* 0x000fe2000001ff00 */
[----:B------:R-:W-:Y:S01]  /*1410*/  IMAD.MOV.U32 R11, RZ, RZ, 0x1 ;  /* 0x00000001ff0b7424 */ /* 0x000fe200078e00ff */
[----:B------:R-:W4:Y:S01]  /*1420*/  LDC R0, c[0x0][0x374] ;  /* 0x0000dd00ff007b82 */ /* 0x000f220000000800 */
[----:B------:R-:W2:Y:S01]  /*1430*/  LDCU.64 UR22, c[0x0][0x348] ;  /* 0x00006900ff1677ac */ /* 0x000ea20008000a00 */
[----:B------:R-:W-:Y:S01]  /*1440*/  UMOV UR6, URZ ;  /* 0x000000ff00067c82 */ /* 0x000fe20008000000 */
[----:B-1----:R-:W-:-:S04]  /*1450*/  UIADD3 UR5, UPT, UPT, UR13, 0x7f, URZ ;  /* 0x0000007f0d057890 */ /* 0x002fc8000fffe0ff */
[----:B------:R-:W-:-:S04]  /*1460*/  USHF.R.S32.HI UR4, URZ, 0x1f, UR5 ;  /* 0x0000001fff047899 */ /* 0x000fc80008011405 */
[----:B------:R-:W-:-:S04]  /*1470*/  ULEA.HI UR4, UR4, UR5, URZ, 0x7 ;  /* 0x0000000504047291 */ /* 0x000fc8000f8f38ff */
[----:B------:R-:W-:Y:S02]  /*1480*/  USHF.R.S32.HI UR15, URZ, 0x7, UR4 ;  /* 0x00000007ff0f7899 */ /* 0x000fe40008011404 */
[----:B------:R-:W-:Y:S02]  /*1490*/  UIADD3 UR4, UPT, UPT, UR13, -0x1, URZ ;  /* 0xffffffff0d047890 */ /* 0x000fe4000fffe0ff */
[----:B------:R-:W-:Y:S02]  /*14a0*/  UISETP.LT.U32.AND UP0, UPT, UR15, 0x3, UPT ;  /* 0x000000030f00788c */ /* 0x000fe4000bf01070 */
[----:B------:R-:W-:Y:S02]  /*14b0*/  UISETP.GE.U32.AND UP1, UPT, UR4, -0xff, UPT ;  /* 0xffffff010400788c */ /* 0x000fe4000bf26070 */
[----:B------:R-:W-:Y:S02]  /*14c0*/  USEL UR14, UR15, 0x3, UP0 ;  /* 0x000000030f0e7887 */ /* 0x000fe40008000000 */
[----:B------:R-:W-:-:S02]  /*14d0*/  UIADD3 UR13, UPT, UPT, UR13, 0xfe, URZ ;  /* 0x000000fe0d0d7890 */ /* 0x000fc4000fffe0ff */
[----:B------:R-:W-:Y:S02]  /*14e0*/  UIADD3 UR5, UPT, UPT, UR14, -0x1, URZ ;  /* 0xffffffff0e057890 */ /* 0x000fe4000fffe0ff */
[----:B------:R-:W-:-:S03]  /*14f0*/  UIADD3 UR7, UPT, UPT, UR15, -UR14, URZ ;  /* 0x8000000e0f077290 */ /* 0x000fc6000fffe0ff */
[----:B------:R-:W-:-:S04]  /*1500*/  @UP1 UIADD3 UR5, UPT, UPT, UR14, URZ, URZ ;  /* 0x000000ff0e051290 */ /* 0x000fc8000fffe0ff */
[----:B--2---:R-:W-:-:S12]  /*1510*/  UIADD3 UR5, UPT, UPT, UR5, 0x1, URZ ;  /* 0x0000000105057890 */ /* 0x004fd8000fffe0ff */
.L_x_35:
[----:B------:R-:W-:Y:S01]  /*1520*/  UISETP.NE.AND UP0, UPT, UR37, URZ, UPT ;  /* 0x000000ff2500728c */ /* 0x000fe2000bf05270 */
[----:B------:R-:W1:Y:S08]  /*1530*/  S2UR UR37, SR_CgaCtaId ;  /* 0x00000000002579c3 */ /* 0x000e700000008800 */
[----:B------:R-:W-:Y:S05]  /*1540*/  BRA.U UP0, `(.L_x_18) ;  /* 0x0000000100347547 */ /* 0x000fea000b800000 */
[----:B------:R-:W2:Y:S01]  /*1550*/  S2R R2, SR_CgaCtaId ;  /* 0x0000000000027919 */ /* 0x000ea20000008800 */
[----:B------:R-:W-:-:S04]  /*1560*/  MOV R3, 0x400 ;  /* 0x0000040000037802 */ /* 0x000fc80000000f00 */
[----:B--2---:R-:W-:Y:S02]  /*1570*/  LEA R2, R2, R3, 0x18 ;  /* 0x0000000302027211 */ /* 0x004fe400078ec0ff */
[----:B------:R-:W-:-:S03]  /*1580*/  SHF.L.U32 R3, R11, 0x1f, RZ ;  /* 0x0000001f0b037819 */ /* 0x000fc600000006ff */
[----:B------:R-:W-:-:S04]  /*1590*/  IMAD R2, R12, 0x8, R2 ;  /* 0x000000080c027824 */ /* 0x000fc800078e0202 */
[----:B------:R-:W2:Y:S02]  /*15a0*/  SYNCS.PHASECHK.TRANS64.TRYWAIT P0, [R2+URZ+0xf0], R3 ;  /* 0x0000f003020075a7 */ /* 0x000ea400080011ff */
[----:B--2---:R-:W-:Y:S05]  /*15b0*/  @!P0 BRA `(.L_x_19) ;  /* 0x0000007800608947 */ /* 0x004fea0003800000 */
.L_x_124:
[----:B------:R-:W-:Y:S01]  /*15c0*/  VIADD R12, R12, 0x1 ;  /* 0x000000010c0c7836 */ /* 0x000fe20000000000 */
[----:B------:R2:W-:Y:S04]  /*15d0*/  SYNCS.ARRIVE.TRANS64.A1T0 RZ, [R2+URZ+0xe0], RZ ;  /* 0x0000e0ff02ff79a7 */ /* 0x0005e800081000ff */
[----:B------:R-:W-:-:S04]  /*15e0*/  ISETP.NE.AND P0, PT, R12, 0x2, PT ;  /* 0x000000020c00780c */ /* 0x000fc80003f05270 */
[----:B------:R-:W-:Y:S02]  /*15f0*/  SEL R12, R12, RZ, P0 ;  /* 0x000000ff0c0c7207 */ /* 0x000fe40000000000 */
[----:B--2---:R-:W-:-:S04]  /*1600*/  SEL R2, RZ, 0x1, P0 ;  /* 0x00000001ff027807 */ /* 0x004fc80000000000 */
[----:B------:R-:W-:-:S07]  /*1610*/  LOP3.LUT R11, R11, R2, RZ, 0x3c, !PT ;  /* 0x000000020b0b7212 */ /* 0x000fce00078e3cff */
.L_x_18:
[----:B------:R-:W-:Y:S01]  /*1620*/  UMOV UR4, 0x400 ;  /* 0x0000040000047882 */ /* 0x000fe20000000000 */
[----:B------:R-:W-:Y:S01]  /*1630*/  SHF.L.U32 R2, R17, 0x1f, RZ ;  /* 0x0000001f11027819 */ /* 0x000fe200000006ff */
[----:B-1----:R-:W-:Y:S01]  /*1640*/  ULEA UR4, UR37, UR4, 0x18 ;  /* 0x0000000425047291 */ /* 0x002fe2000f8ec0ff */
[----:B------:R-:W-:Y:S01]  /*1650*/  R2UR UR35, R15 ;  /* 0x000000000f2372ca */ /* 0x000fe200000e0000 */
[----:B------:R-:W-:Y:S01]  /*1660*/  UISETP.GE.U32.AND UP0, UPT, UR13, 0xff, UPT ;  /* 0x000000ff0d00788c */ /* 0x000fe2000bf06070 */
[----:B------:R-:W-:Y:S01]  /*1670*/  R2UR UR11, R14 ;  /* 0x000000000e0b72ca */ /* 0x000fe200000e0000 */
[----:B------:R-:W-:Y:S01]  /*1680*/  ULEA UR8, UR6, UR4, 0x3 ;  /* 0x0000000406087291 */ /* 0x000fe2000f8e18ff */
[----:B------:R-:W-:-:S08]  /*1690*/  UMOV UR24, URZ ;  /* 0x000000ff00187c82 */ /* 0x000fd00008000000 */
[----:B------:R1:W2:Y:S01]  /*16a0*/  SYNCS.PHASECHK.TRANS64.TRYWAIT P0, [UR8+0x18], R2 ;  /* 0x00001802ff0075a7 */ /* 0x0002a20008001108 */
[----:B------:R-:W-:Y:S02]  /*16b0*/  USHF.L.U32 UR35, UR35, 0x6, URZ ;  /* 0x0000000623237899 */ /* 0x000fe400080006ff */
[----:B------:R-:W-:Y:S01]  /*16c0*/  USHF.L.U32 UR11, UR11, 0x8, URZ ;  /* 0x000000080b0b7899 */ /* 0x000fe200080006ff */
[----:B------:R-:W-:Y:S11]  /*16d0*/  BRA.U !UP0, `(.L_x_20) ;  /* 0x0000000108a87547 */ /* 0x000ff6000b800000 */
[----:B------:R-:W-:Y:S01]  /*16e0*/  UMOV UR16, URZ ;  /* 0x000000ff00107c82 */ /* 0x000fe20008000000 */
[----:B------:R-:W-:-:S05]  /*16f0*/  UMOV UR17, UR6 ;  /* 0x0000000600117c82 */ /* 0x000fca0008000000 */
.L_x_25:
[----:B-1----:R-:W-:Y:S01]  /*1700*/  ULEA UR33, UR17, UR4, 0x3 ;  /* 0x0000000411217291 */ /* 0x002fe2000f8e18ff */
[----:B--2---:R-:W-:Y:S01]  /*1710*/  @!P5 MOV R3, 0xa000 ;  /* 0x0000a0000003d802 */ /* 0x004fe20000000f00 */
[----:B--2---:R-:W-:Y:S10]  /*1720*/  @P0 BRA `(.L_x_21) ;  /* 0x00000000000c0947 */ /* 0x004ff40003800000 */
[----:B------:R-:W-:-:S04]  /*1730*/  SHF.L.U32 R4, R17, 0x1f, RZ ;  /* 0x0000001f11047819 */ /* 0x000fc800000006ff */
[----:B------:R-:W2:Y:S02]  /*1740*/  SYNCS.PHASECHK.TRANS64.TRYWAIT P0, [UR33+0x18], R4 ;  /* 0x00001804ff0075a7 */ /* 0x000ea40008001121 */
[----:B--2---:R-:W-:Y:S05]  /*1750*/  @!P0 BRA `(.L_x_22) ;  /* 0x00000078000c8947 */ /* 0x004fea0003800000 */
.L_x_21:
[----:B------:R2:W-:Y:S01]  /*1760*/  @!P5 SYNCS.ARRIVE.TRANS64 RZ, [UR33], R3 ;  /* 0x00000003ffffd9a7 */ /* 0x0005e20008000021 */
[----:B------:R-:W-:Y:S04]  /*1770*/  BSSY.RECONVERGENT B0, `(.L_x_23) ;  /* 0x0000003000007945 */ /* 0x000fe80003800200 */
[----:B------:R-:W-:Y:S05]  /*1780*/  @P4 BRA `(.L_x_24) ;  /* 0x0000000000044947 */ /* 0x000fea0003800000 */
[----:B------:R-:W-:Y:S05]  /*1790*/  BPT.TRAP 0x1 ;  /* 0x000000040000795c */ /* 0x000fea0000300000 */
.L_x_24:
[----:B------:R-:W-:Y:S05]  /*17a0*/  BSYNC.RECONVERGENT B0 ;  /* 0x0000000000007941 */ /* 0x000fea0003800200 */
.L_x_23:
[----:B------:R-:W-:Y:S02]  /*17b0*/  UIADD3 UR6, UPT, UPT, UR17, 0x1, URZ ;  /* 0x0000000111067890 */ /* 0x000fe4000fffe0ff */
[----:B------:R-:W-:Y:S02]  /*17c0*/  ULEA UR32, UR17, UR4, 0xd ;  /* 0x0000000411207291 */ /* 0x000fe4000f8e68ff */
[----:B------:R-:W-:Y:S02]  /*17d0*/  UISETP.NE.AND UP0, UPT, UR6, 0x3, UPT ;  /* 0x000000030600788c */ /* 0x000fe4000bf05270 */
[----:B------:R-:W-:Y:S02]  /*17e0*/  UIADD3 UR26, UP1, UPT, UR22, 0x80, URZ ;  /* 0x00000080161a7890 */ /* 0x000fe4000ff3e0ff */
[----:B------:R-:W-:Y:S02]  /*17f0*/  USEL UR9, URZ, 0x1, UP0 ;  /* 0x00000001ff097887 */ /* 0x000fe40008000000 */
[----:B------:R-:W-:-:S02]  /*1800*/  USEL UR6, UR6, URZ, UP0 ;  /* 0x000000ff06067287 */ /* 0x000fc40008000000 */
[----:B------:R-:W-:Y:S02]  /*1810*/  UIADD3 UR20, UP0, UPT, UR22, 0x180, URZ ;  /* 0x0000018016147890 */ /* 0x000fe4000ff1e0ff */
[----:B------:R-:W-:Y:S01]  /*1820*/  ULEA UR8, UR6, UR4, 0x3 ;  /* 0x0000000406087291 */ /* 0x000fe2000f8e18ff */
[----:B------:R-:W-:Y:S01]  /*1830*/  LOP3.LUT R17, R17, UR9, RZ, 0x3c, !PT ;  /* 0x0000000911117c12 */ /* 0x000fe2000f8e3cff */
[----:B------:R-:W-:Y:S02]  /*1840*/  USHF.L.U32 UR34, UR16, 0x7, URZ ;  /* 0x0000000710227899 */ /* 0x000fe400080006ff */
[----:B------:R-:W-:Y:S01]  /*1850*/  UIADD3.X UR27, UPT, UPT, URZ, UR23, URZ, UP1, !UPT ;  /* 0x00000017ff1b7290 */ /* 0x000fe20008ffe4ff */
[----:B-1----:R-:W-:Y:S01]  /*1860*/  SHF.L.U32 R2, R17, 0x1f, RZ ;  /* 0x0000001f11027819 */ /* 0x002fe200000006ff */
[----:B------:R-:W-:Y:S02]  /*1870*/  UIADD3 UR32, UPT, UPT, UR32, 0x6400, URZ ;  /* 0x0000640020207890 */ /* 0x000fe4000fffe0ff */
[----:B------:R-:W-:Y:S01]  /*1880*/  UIADD3.X UR21, UPT, UPT, URZ, UR23, URZ, UP0, !UPT ;  /* 0x00000017ff157290 */ /* 0x000fe200087fe4ff */
[----:B------:R1:W1:Y:S01]  /*1890*/  SYNCS.PHASECHK.TRANS64.TRYWAIT P0, [UR8+0x18], R2 ;  /* 0x00001802ff0075a7 */ /* 0x0002620008001108 */
[----:B------:R-:W-:Y:S01]  /*18a0*/  ULEA UR8, UR17, UR4, 0xf ;  /* 0x0000000411087291 */ /* 0x000fe2000f8e78ff */
[----:B------:R-:W-:Y:S01]  /*18b0*/  UMOV UR18, 0x0 ;  /* 0x0000000000127882 */ /* 0x000fe20000000000 */
[----:B------:R-:W-:-:S02]  /*18c0*/  UMOV UR19, 0x10000000 ;  /* 0x1000000000137882 */ /* 0x000fc40000000000 */
[----:B------:R-:W-:Y:S01]  /*18d0*/  UIADD3 UR8, UPT, UPT, UR8, 0xc400, URZ ;  /* 0x0000c40008087890 */ /* 0x000fe2000fffe0ff */
[----:B------:R1:W-:Y:S01]  /*18e0*/  UTMALDG.3D [UR32], [UR26], desc[UR18] ;  /* 0x000012201a0075b4 */ /* 0x0003e20008011000 */
[----:B------:R-:W-:Y:S01]  /*18f0*/  UMOV UR12, UR36 ;  /* 0x00000024000c7c82 */ /* 0x000fe20008000000 */
[----:B------:R-:W-:Y:S01]  /*1900*/  UMOV UR9, UR33 ;  /* 0x0000002100097c82 */ /* 0x000fe20008000000 */
[----:B------:R-:W-:Y:S01]  /*1910*/  UMOV UR10, UR34 ;  /* 0x00000022000a7c82 */ /* 0x000fe20008000000 */
[----:B------:R-:W-:Y:S01]  /*1920*/  UIADD3 UR16, UPT, UPT, UR16, 0x1, URZ ;  /* 0x0000000110107890 */ /* 0x000fe2000fffe0ff */
[----:B------:R-:W-:Y:S01]  /*1930*/  UMOV UR24, UR5 ;  /* 0x0000000500187c82 */ /* 0x000fe20008000000 */
[----:B------:R-:W-:Y:S02]  /*1940*/  UMOV UR17, UR6 ;  /* 0x0000000600117c82 */ /* 0x000fe40008000000 */
[----:B------:R1:W-:Y:S01]  /*1950*/  UTMALDG.3D [UR8], [UR20], desc[UR18] ;  /* 0x00001208140075b4 */ /* 0x0003e20008011000 */
[----:B------:R-:W-:-:S09]  /*1960*/  UISETP.NE.AND UP0, UPT, UR16, UR5, UPT ;  /* 0x000000051000728c */ /* 0x000fd2000bf05270 */
[----:B------:R-:W-:Y:S05]  /*1970*/  BRA.U UP0, `(.L_x_25) ;  /* 0xfffffffd00607547 */ /* 0x000fea000b83ffff */
.L_x_20:
[----:B-1----:R-:W-:Y:S01]  /*1980*/  ULEA UR8, UR6, UR4, 0x3 ;  /* 0x0000000406087291 */ /* 0x002fe2000f8e18ff */
[----:B------:R-:W-:Y:S01]  /*1990*/  SHF.L.U32 R2, R17, 0x1f, RZ ;  /* 0x0000001f11027819 */ /* 0x000fe200000006ff */
[----:B------:R-:W-:Y:S01]  /*19a0*/  @!P1 SYNCS.ARRIVE.TRANS64.A1T0 RZ, [UR4+0x78], RZ ;  /* 0x000078ffffff99a7 */ /* 0x000fe20008100004 */
[----:B------:R-:W-:-:S06]  /*19b0*/  UISETP.GT.AND UP0, UPT, UR15, UR14, UPT ;  /* 0x0000000e0f00728c */ /* 0x000fcc000bf04270 */
[----:B--2---:R1:W2:Y:S03]  /*19c0*/  SYNCS.PHASECHK.TRANS64.TRYWAIT P0, [UR8+0x18], R2 ;  /* 0x00001802ff0075a7 */ /* 0x0042a60008001108 */
[----:B------:R-:W-:Y:S05]  /*19d0*/  BRA.U !UP0, `(.L_x_26) ;  /* 0x0000000108ac7547 */ /* 0x000fea000b800000 */
[----:B------:R-:W-:Y:S01]  /*19e0*/  UIADD3 UR21, UPT, UPT, UR7, UR24, URZ ;  /* 0x0000001807157290 */ /* 0x000fe2000fffe0ff */
[----:B------:R-:W-:-:S11]  /*19f0*/  UMOV UR25, UR6 ;  /* 0x0000000600197c82 */ /* 0x000fd60008000000 */
.L_x_31:
[----:B-1----:R-:W-:Y:S01]  /*1a00*/  ULEA UR17, UR25, UR4, 0x3 ;  /* 0x0000000419117291 */ /* 0x002fe2000f8e18ff */
[----:B--2---:R-:W-:Y:S01]  /*1a10*/  @!P5 MOV R3, 0xa000 ;  /* 0x0000a0000003d802 */ /* 0x004fe20000000f00 */
[----:B--2---:R-:W-:Y:S10]  /*1a20*/  @P0 BRA `(.L_x_27) ;  /* 0x00000000000c0947 */ /* 0x004ff40003800000 */
[----:B------:R-:W-:-:S04]  /*1a30*/  SHF.L.U32 R4, R17, 0x1f, RZ ;  /* 0x0000001f11047819 */ /* 0x000fc800000006ff */
[----:B------:R-:W2:Y:S02]  /*1a40*/  SYNCS.PHASECHK.TRANS64.TRYWAIT P0, [UR17+0x18], R4 ;  /* 0x00001804ff0075a7 */ /* 0x000ea40008001111 */
[----:B--2---:R-:W-:Y:S05]  /*1a50*/  @!P0 BRA `(.L_x_28) ;  /* 0x0000007400648947 */ /* 0x004fea0003800000 */
.L_x_27:
[----:B------:R2:W-:Y:S01]  /*1a60*/  @!P5 SYNCS.ARRIVE.TRANS64 RZ, [UR17], R3 ;  /* 0x00000003ffffd9a7 */ /* 0x0005e20008000011 */
[----:B------:R-:W-:Y:S04]  /*1a70*/  BSSY.RECONVERGENT B0, `(.L_x_29) ;  /* 0x0000003000007945 */ /* 0x000fe80003800200 */
[----:B------:R-:W-:Y:S05]  /*1a80*/  @P4 BRA `(.L_x_30) ;  /* 0x0000000000044947 */ /* 0x000fea0003800000 */
[----:B------:R-:W-:Y:S05]  /*1a90*/  BPT.TRAP 0x1 ;  /* 0x000000040000795c */ /* 0x000fea0000300000 */
.L_x_30:
[----:B------:R-:W-:Y:S05]  /*1aa0*/  BSYNC.RECONVERGENT B0 ;  /* 0x0000000000007941 */ /* 0x000fea0003800200 */
.L_x_29:
        /* <DEDUP_REMOVED lines=10> */
[----:B------:R-:W-:Y:S01]  /*1b50*/  UIADD3 UR16, UPT, UPT, UR16, 0x6400, URZ ;  /* 0x0000640010107890 */ /* 0x000fe2000fffe0ff */
[----:B-1----:R-:W-:Y:S01]  /*1b60*/  SHF.L.U32 R2, R17, 0x1f, RZ ;  /* 0x0000001f11027819 */ /* 0x002fe200000006ff */
[----:B------:R-:W-:Y:S02]  /*1b70*/  UIADD3.X UR31, UPT, UPT, URZ, UR23, URZ, UP1, !UPT ;  /* 0x00000017ff1f7290 */ /* 0x000fe40008ffe4ff */
[----:B------:R-:W-:Y:S01]  /*1b80*/  UIADD3.X UR29, UPT, UPT, URZ, UR23, URZ, UP0, !UPT ;  /* 0x00000017ff1d7290 */ /* 0x000fe200087fe4ff */
[----:B------:R1:W1:Y:S01]  /*1b90*/  SYNCS.PHASECHK.TRANS64.TRYWAIT P0, [UR8+0x18], R2 ;  /* 0x00001802ff0075a7 */ /* 0x0002620008001108 */
[----:B------:R-:W-:Y:S01]  /*1ba0*/  ULEA UR8, UR25, UR4, 0xf ;  /* 0x0000000419087291 */ /* 0x000fe2000f8e78ff */
[----:B------:R-:W-:Y:S01]  /*1bb0*/  UMOV UR26, 0x0 ;  /* 0x00000000001a7882 */ /* 0x000fe20000000000 */
[----:B------:R-:W-:-:S02]  /*1bc0*/  UMOV UR27, 0x10000000 ;  /* 0x10000000001b7882 */ /* 0x000fc40000000000 */
[----:B------:R-:W-:Y:S01]  /*1bd0*/  UIADD3 UR8, UPT, UPT, UR8, 0xc400, URZ ;  /* 0x0000c40008087890 */ /* 0x000fe2000fffe0ff */
[----:B------:R-:W-:Y:S01]  /*1be0*/  UMOV UR19, UR35 ;  /* 0x0000002300137c82 */ /* 0x000fe20008000000 */
[----:B------:R-:W-:Y:S01]  /*1bf0*/  UMOV UR20, UR36 ;  /* 0x0000002400147c82 */ /* 0x000fe20008000000 */
[----:B------:R-:W-:Y:S01]  /*1c00*/  UMOV UR12, UR36 ;  /* 0x00000024000c7c82 */ /* 0x000fe20008000000 */
[----:B------:R-:W-:Y:S01]  /*1c10*/  UMOV UR9, UR17 ;  /* 0x0000001100097c82 */ /* 0x000fe20008000000 */
[----:B------:R-:W-:Y:S01]  /*1c20*/  UMOV UR10, UR18 ;  /* 0x00000012000a7c82 */ /* 0x000fe20008000000 */
[----:B------:R1:W-:Y:S01]  /*1c30*/  UTMALDG.3D [UR16], [UR30], desc[UR26] ;  /* 0x00001a101e0075b4 */ /* 0x0003e20008011000 */
[----:B------:R-:W-:Y:S01]  /*1c40*/  UIADD3 UR24, UPT, UPT, UR24, 0x1, URZ ;  /* 0x0000000118187890 */ /* 0x000fe2000fffe0ff */
[----:B------:R-:W-:-:S03]  /*1c50*/  UMOV UR25, UR6 ;  /* 0x0000000600197c82 */ /* 0x000fc60008000000 */
[----:B------:R-:W-:Y:S01]  /*1c60*/  UISETP.NE.AND UP0, UPT, UR24, UR21, UPT ;  /* 0x000000151800728c */ /* 0x000fe2000bf05270 */
[----:B------:R1:W-:Y:S08]  /*1c70*/  UTMALDG.3D [UR8], [UR28], desc[UR26] ;  /* 0x00001a081c0075b4 */ /* 0x0003f00008011000 */
[----:B------:R-:W-:Y:S05]  /*1c80*/  BRA.U UP0, `(.L_x_31) ;  /* 0xfffffffd005c7547 */ /* 0x000fea000b83ffff */
.L_x_26:
[C---:B-1----:R-:W-:Y:S01]  /*1c90*/  LEA R2, R16.reuse, UR4, 0x3 ;  /* 0x0000000410027c11 */ /* 0x042fe2000f8e18ff */
[----:B------:R-:W-:Y:S01]  /*1ca0*/  NOP ;  /* 0x0000000000007918 */ /* 0x000fe20000000000 */
[----:B--2---:R-:W-:Y:S02]  /*1cb0*/  SHF.L.U32 R3, R13, 0x1f, RZ ;  /* 0x0000001f0d037819 */ /* 0x004fe400000006ff */
[----:B------:R-:W-:Y:S02]  /*1cc0*/  LEA R4, R16, UR4, 0x4 ;  /* 0x0000000410047c11 */ /* 0x000fe4000f8e20ff */
[----:B------:R-:W1:Y:S02]  /*1cd0*/  SYNCS.PHASECHK.TRANS64.TRYWAIT P0, [R2+URZ+0x80], R3 ;  /* 0x00008003020075a7 */ /* 0x000e6400080011ff */
[----:B-1----:R-:W-:Y:S05]  /*1ce0*/  @!P0 BRA `(.L_x_32) ;  /* 0x0000007000d88947 */ /* 0x002fea0003800000 */
.L_x_127:
[----:B------:R-:W2:Y:S01]  /*1cf0*/  LDS.128 R4, [R4+0x110] ;  /* 0x0001100004047984 */ /* 0x000ea20000000c00 */
[----:B---3--:R-:W-:Y:S01]  /*1d00*/  ISETP.GE.AND P0, PT, R40, 0x1, PT ;  /* 0x000000012800780c */ /* 0x008fe20003f06270 */
[----:B-1----:R-:W-:Y:S01]  /*1d10*/  VIADD R2, R2, 0x90 ;  /* 0x0000009002027836 */ /* 0x002fe20000000000 */
[----:B------:R-:W-:Y:S01]  /*1d20*/  @!PT LDS RZ, [RZ] ;  /* 0x00000000fffff984 */ /* 0x000fe20000000800 */
[----:B------:R-:W-:Y:S01]  /*1d30*/  @!PT LDS RZ, [RZ] ;  /* 0x00000000fffff984 */ /* 0x000fe20000000800 */
[----:B------:R-:W-:Y:S01]  /*1d40*/  @!PT LDS RZ, [RZ] ;  /* 0x00000000fffff984 */ /* 0x000fe20000000800 */
[----:B------:R-:W-:Y:S01]  /*1d50*/  @!PT LDS RZ, [RZ] ;  /* 0x00000000fffff984 */ /* 0x000fe20000000800 */
[----:B------:R1:W-:Y:S06]  /*1d60*/  MEMBAR.ALL.CTA ;  /* 0x0000000000007992 */ /* 0x0003ec0000008000 */
[----:B-1----:R-:W1:Y:S01]  /*1d70*/  FENCE.VIEW.ASYNC.S ;  /* 0x00000000000073c6 */ /* 0x002e620000000000 */
[----:B------:R-:W-:-:S04]  /*1d80*/  PRMT R2, RZ, 0x654, R2 ;  /* 0x00000654ff027816 */ /* 0x000fc80000000002 */
[----:B-1----:R1:W-:Y:S01]  /*1d90*/  SYNCS.ARRIVE.TRANS64.RED.A1T0 RZ, [R2+URZ], RZ ;  /* 0x000000ff02ff79a7 */ /* 0x0023e200081004ff */
[----:B--2---:R-:W-:-:S13]  /*1da0*/  LOP3.LUT P2, RZ, R6, 0x1, RZ, 0xc0, !PT ;  /* 0x0000000106ff7812 */ /* 0x004fda000784c0ff */
[----:B------:R-:W-:Y:S01]  /*1db0*/  @P2 SHF.R.U32.HI R3, RZ, 0x10, R5 ;  /* 0x00000010ff032819 */ /* 0x000fe20000011605 */
[----:B------:R-:W-:Y:S01]  /*1dc0*/  VOTEU.ANY UP0, P2 ;  /* 0x0000000000ff7886 */ /* 0x000fe20001000100 */
[----:B------:R-:W-:Y:S02]  /*1dd0*/  @P2 MOV R10, R4 ;  /* 0x00000004000a2202 */ /* 0x000fe40000000f00 */
[----:B------:R-:W-:Y:S02]  /*1de0*/  @P2 R2UR.BROADCAST UR8, R3 ;  /* 0x00000000030822ca */ /* 0x000fe400008e0000 */
[----:B------:R-:W-:-:S11]  /*1df0*/  @P2 LOP3.LUT R9, R5, 0xffff, RZ, 0xc0, !PT ;  /* 0x0000ffff05092812 */ /* 0x000fd600078ec0ff */
[----:B------:R-:W-:Y:S01]  /*1e00*/  @UP0 UMOV UR36, UR8 ;  /* 0x0000000800240c82 */ /* 0x000fe20008000000 */
[----:B-1----:R-:W-:Y:S05]  /*1e10*/  @!P0 BRA `(.L_x_33) ;  /* 0x0000000000b88947 */ /* 0x002fea0003800000 */
[----:B------:R-:W4:Y:S01]  /*1e20*/  LDC.64 R4, c[0x0][0xb18] ;  /* 0x0002c600ff047b82 */ /* 0x000f220000000a00 */
[----:B------:R-:W-:-:S07]  /*1e30*/  ISETP.NE.AND P3, PT, R40, 0x1, PT ;  /* 0x000000012800780c */ /* 0x000fce0003f65270 */
[----:B------:R-:W1:Y:S08]  /*1e40*/  LDC.64 R6, c[0x0][0xb10] ;  /* 0x0002c400ff067b82 */ /* 0x000e700000000a00 */
[----:B------:R-:W2:Y:S08]  /*1e50*/  LDC R14, c[0x0][0xb20] ;  /* 0x0002c800ff0e7b82 */ /* 0x000eb00000000800 */
[----:B------:R-:W3:Y:S01]  /*1e60*/  LDC R15, c[0x0][0xb0c] ;  /* 0x0002c300ff0f7b82 */ /* 0x000ee20000000800 */
[----:B----4-:R-:W-:Y:S01]  /*1e70*/  IMAD.HI.U32 R19, R0, R5, RZ ;  /* 0x0000000500137227 */ /* 0x010fe200078e00ff */
[----:B------:R-:W-:-:S03]  /*1e80*/  ISETP.NE.AND P0, PT, R4, 0x1, PT ;  /* 0x000000010400780c */ /* 0x000fc60003f05270 */
[----:B------:R-:W-:-:S03]  /*1e90*/  IMAD.HI.U32 R5, R9, R5, RZ ;  /* 0x0000000509057227 */ /* 0x000fc600078e00ff */
[----:B------:R-:W4:Y:S01]  /*1ea0*/  LDC.64 R2, c[0x0][0xb28] ;  /* 0x0002ca00ff027b82 */ /* 0x000f220000000a00 */
[----:B-1----:R-:W-:-:S04]  /*1eb0*/  IMAD.HI.U32 R20, R8, R6, RZ ;  /* 0x0000000608147227 */ /* 0x002fc800078e00ff */
[----:B------:R-:W-:Y:S01]  /*1ec0*/  IMAD.HI.U32 R21, R10, R6, RZ ;  /* 0x000000060a157227 */ /* 0x000fe200078e00ff */
[----:B------:R-:W-:Y:S02]  /*1ed0*/  SHF.R.U32.HI R20, RZ, R7, R20 ;  /* 0x00000007ff147219 */ /* 0x000fe40000011614 */
[-C--:B--2---:R-:W-:Y:S02]  /*1ee0*/  SHF.R.U32.HI R19, RZ, R14.reuse, R19 ;  /* 0x0000000eff137219 */ /* 0x084fe40000011613 */
[----:B------:R-:W-:Y:S02]  /*1ef0*/  SHF.R.U32.HI R5, RZ, R14, R5 ;  /* 0x0000000eff057219 */ /* 0x000fe40000011605 */
[----:B------:R-:W-:Y:S02]  /*1f00*/  SEL R19, R0, R19, !P0 ;  /* 0x0000001300137207 */ /* 0x000fe40004000000 */
[----:B------:R-:W-:Y:S02]  /*1f10*/  SHF.R.U32.HI R21, RZ, R7, R21 ;  /* 0x00000007ff157219 */ /* 0x000fe40000011615 */
[----:B---3--:R-:W-:-:S02]  /*1f20*/  ISETP.NE.AND P1, PT, R15, 0x1, PT ;  /* 0x000000010f00780c */ /* 0x008fc40003f25270 */
[----:B------:R-:W-:Y:S02]  /*1f30*/  SEL R5, R9, R5, !P0 ;  /* 0x0000000509057207 */ /* 0x000fe40004000000 */
[----:B------:R-:W-:Y:S02]  /*1f40*/  SEL R20, R8, R20, !P1 ;  /* 0x0000001408147207 */ /* 0x000fe40004800000 */
[----:B------:R-:W-:Y:S01]  /*1f50*/  SEL R21, R10, R21, !P1 ;  /* 0x000000150a157207 */ /* 0x000fe20004800000 */
[----:B----4-:R-:W-:-:S04]  /*1f60*/  IMAD.HI.U32 R18, R19, R2, RZ ;  /* 0x0000000213127227 */ /* 0x010fc800078e00ff */
        /* <DEDUP_REMOVED lines=10> */
[----:B------:R-:W-:-:S04]  /*2010*/  @!P0 IMAD.HI.U32 R7, R21, R2, RZ ;  /* 0x0000000215078227 */ /* 0x000fc800078e00ff */
[----:B------:R-:W-:Y:S01]  /*2020*/  IMAD.MOV R2, RZ, RZ, -R6 ;  /* 0x000000ffff027224 */ /* 0x000fe200078e0a06 */
[----:B------:R-:W-:Y:S02]  /*2030*/  @!P0 SHF.R.U32.HI R3, RZ, R3, R7 ;  /* 0x00000003ff038219 */ /* 0x000fe40000011607 */
[----:B------:R-:W-:Y:S01]  /*2040*/  IADD3 R7, PT, PT, -R5, RZ, RZ ;  /* 0x000000ff05077210 */ /* 0x000fe20007ffe1ff */
[----:B------:R-:W-:Y:S01]  /*2050*/  IMAD R2, R40, R2, R5 ;  /* 0x0000000228027224 */ /* 0x000fe200078e0205 */
        /* <DEDUP_REMOVED lines=10> */
.L_x_33:
[----:B------:R-:W1:Y:S02]  /*2100*/  LDCU UR8, c[0x0][0xb30] ;  /* 0x00016600ff0877ac */ /* 0x000e640008000800 */
[----:B-1----:R-:W-:-:S09]  /*2110*/  UISETP.NE.AND UP0, UPT, UR8, 0x1, UPT ;  /* 0x000000010800788c */ /* 0x002fd2000bf05270 */
[----:B------:R-:W-:Y:S05]  /*2120*/  BRA.U UP0, `(.L_x_34) ;  /* 0x0000000100407547 */ /* 0x000fea000b800000 */
[----:B------:R-:W1:Y:S08]  /*2130*/  LDC.64 R4, c[0x0][0xb10] ;  /* 0x0002c400ff047b82 */ /* 0x000e700000000a00 */
[----:B------:R-:W2:Y:S08]  /*2140*/  LDC.64 R2, c[0x0][0xb18] ;  /* 0x0002c600ff027b82 */ /* 0x000eb00000000a00 */
[----:B------:R-:W3:Y:S08]  /*2150*/  LDC R6, c[0x0][0xb20] ;  /* 0x0002c800ff067b82 */ /* 0x000ef00000000800 */
[----:B------:R-:W4:Y:S01]  /*2160*/  LDC R7, c[0x0][0xb0c] ;  /* 0x0002c300ff077b82 */ /* 0x000f220000000800 */
[----:B-1----:R-:W-:-:S05]  /*2170*/  IMAD.HI.U32 R4, R10, R4, RZ ;  /* 0x000000040a047227 */ /* 0x002fca00078e00ff */
[----:B------:R-:W-:Y:S01]  /*2180*/  SHF.R.U32.HI R4, RZ, R5, R4 ;  /* 0x00000005ff047219 */ /* 0x000fe20000011604 */
[----:B--2---:R-:W-:Y:S01]  /*2190*/  IMAD.HI.U32 R3, R9, R3, RZ ;  /* 0x0000000309037227 */ /* 0x004fe200078e00ff */
[----:B------:R-:W-:-:S04]  /*21a0*/  ISETP.NE.AND P0, PT, R2, 0x1, PT ;  /* 0x000000010200780c */ /* 0x000fc80003f05270 */
[----:B---3--:R-:W-:-:S04]  /*21b0*/  SHF.R.U32.HI R3, RZ, R6, R3 ;  /* 0x00000006ff037219 */ /* 0x008fc80000011603 */
[----:B------:R-:W-:Y:S02]  /*21c0*/  SEL R3, R9, R3, !P0 ;  /* 0x0000000309037207 */ /* 0x000fe40004000000 */
[----:B----4-:R-:W-:-:S04]  /*21d0*/  ISETP.NE.AND P1, PT, R7, 0x1, PT ;  /* 0x000000010700780c */ /* 0x010fc80003f25270 */
[----:B------:R-:W-:-:S05]  /*21e0*/  SEL R4, R10, R4, !P1 ;  /* 0x000000040a047207 */ /* 0x000fca0004800000 */
[----:B------:R-:W-:Y:S02]  /*21f0*/  IMAD.IADD R5, R3, 0x1, -R4 ;  /* 0x0000000103057824 */ /* 0x000fe400078e0a04 */
[----:B------:R-:W-:Y:S02]  /*2200*/  IMAD.IADD R3, R4, 0x1, -R3 ;  /* 0x0000000104037824 */ /* 0x000fe400078e0a03 */
[----:B------:R-:W-:Y:S02]  /*2210*/  IMAD R10, R5, R7, R10 ;  /* 0x00000007050a7224 */ /* 0x000fe400078e020a */
[----:B------:R-:W-:-:S07]  /*2220*/  IMAD R9, R3, R2, R9 ;  /* 0x0000000203097224 */ /* 0x000fce00078e0209 */
.L_x_34:
[----:B------:R-:W-:Y:S01]  /*2230*/  VIADD R16, R16, 0x1 ;  /* 0x0000000110107836 */ /* 0x000fe20000000000 */
[----:B------:R-:W-:Y:S01]  /*2240*/  PLOP3.LUT P1, PT, PT, PT, PT, 0x80, 0x8 ;  /* 0x000000000008781c */ /* 0x000fe20003f2f070 */
[----:B------:R-:W-:Y:S02]  /*2250*/  IMAD.IADD R15, R10, 0x1, R95 ;  /* 0x000000010a0f7824 */ /* 0x000fe400078e025f */
[----:B------:R-:W-:Y:S01]  /*2260*/  IMAD.IADD R14, R9, 0x1, R94 ;  /* 0x00000001090e7824 */ /* 0x000fe200078e025e */
[----:B------:R-:W-:-:S04]  /*2270*/  ISETP.NE.AND P0, PT, R16, 0x2, PT ;  /* 0x000000021000780c */ /* 0x000fc80003f05270 */
[----:B------:R-:W-:Y:S02]  /*2280*/  SEL R2, RZ, 0x1, P0 ;  /* 0x00000001ff027807 */ /* 0x000fe40000000000 */
[----:B------:R-:W-:Y:S02]  /*2290*/  SEL R16, R16, RZ, P0 ;  /* 0x000000ff10107207 */ /* 0x000fe40000000000 */
[----:B------:R-:W-:Y:S01]  /*22a0*/  LOP3.LUT R13, R13, R2, RZ, 0x3c, !PT ;  /* 0x000000020d0d7212 */ /* 0x000fe200078e3cff */
[----:B------:R-:W-:Y:S06]  /*22b0*/  @P2 BRA `(.L_x_35) ;  /* 0xfffffff000982947 */ /* 0x000fec000383ffff */
[----:B------:R-:W-:Y:S01]  /*22c0*/  UIADD3 UR4, UPT, UPT, UR4, 0x18, URZ ;  /* 0x0000001804047890 */ /* 0x000fe2000fffe0ff */
[----:B------:R-:W-:-:S03]  /*22d0*/  SHF.L.U32 R2, R17, 0x1f, RZ ;  /* 0x0000001f11027819 */ /* 0x000fc600000006ff */
[----:B------:R-:W-:-:S09]  /*22e0*/  ULEA UR5, UR6, UR4, 0x3 ;  /* 0x0000000406057291 */ /* 0x000fd2000f8e18ff */
[----:B------:R-:W1:Y:S02]  /*22f0*/  SYNCS.PHASECHK.TRANS64.TRYWAIT P0, [UR5], R2 ;  /* 0x00000002ff0075a7 */ /* 0x000e640008001105 */
[----:B-1----:R-:W-:Y:S05]  /*2300*/  @!P0 BRA `(.L_x_36) ;  /* 0x0000006c00648947 */ /* 0x002fea0003800000 */
.L_x_129:
[----:B------:R-:W-:-:S04]  /*2310*/  UIADD3 UR6, UPT, UPT, UR6, 0x1, URZ ;  /* 0x0000000106067890 */ /* 0x000fc8000fffe0ff */
[----:B------:R-:W-:-:S04]  /*2320*/  UISETP.NE.AND UP0, UPT, UR6, 0x3, UPT ;  /* 0x000000030600788c */ /* 0x000fc8000bf05270 */
[----:B------:R-:W-:Y:S02]  /*2330*/  USEL UR7, URZ, 0x1, UP0 ;  /* 0x00000001ff077887 */ /* 0x000fe40008000000 */
[----:B------:R-:W-:-:S04]  /*2340*/  USEL UR6, UR6, URZ, UP0 ;  /* 0x000000ff06067287 */ /* 0x000fc80008000000 */
[----:B------:R-:W-:Y:S01]  /*2350*/  ULEA UR5, UR6, UR4, 0x3 ;  /* 0x0000000406057291 */ /* 0x000fe2000f8e18ff */
[----:B------:R-:W-:-:S04]  /*2360*/  LOP3.LUT R17, R17, UR7, RZ, 0x3c, !PT ;  /* 0x0000000711117c12 */ /* 0x000fc8000f8e3cff */
[----:B-1----:R-:W-:-:S04]  /*2370*/  SHF.L.U32 R2, R17, 0x1f, RZ ;  /* 0x0000001f11027819 */ /* 0x002fc800000006ff */
[----:B------:R-:W1:Y:S02]  /*2380*/  SYNCS.PHASECHK.TRANS64.TRYWAIT P0, [UR5], R2 ;  /* 0x00000002ff0075a7 */ /* 0x000e640008001105 */
[----:B-1----:R-:W-:Y:S05]  /*2390*/  @!P0 BRA `(.L_x_37) ;  /* 0x0000006c00588947 */ /* 0x002fea0003800000 */
.L_x_131:
[----:B------:R-:W-:-:S04]  /*23a0*/  UIADD3 UR6, UPT, UPT, UR6, 0x1, URZ ;  /* 0x0000000106067890 */ /* 0x000fc8000fffe0ff */
[----:B------:R-:W-:-:S04]  /*23b0*/  UISETP.NE.AND UP0, UPT, UR6, 0x3, UPT ;  /* 0x000000030600788c */ /* 0x000fc8000bf05270 */
[----:B------:R-:W-:Y:S02]  /*23c0*/  USEL UR5, URZ, 0x1, UP0 ;  /* 0x00000001ff057887 */ /* 0x000fe40008000000 */
[----:B------:R-:W-:-:S04]  /*23d0*/  USEL UR6, UR6, URZ, UP0 ;  /* 0x000000ff06067287 */ /* 0x000fc80008000000 */
[----:B------:R-:W-:Y:S01]  /*23e0*/  ULEA UR6, UR6, UR4, 0x3 ;  /* 0x0000000406067291 */ /* 0x000fe2000f8e18ff */
[----:B-1----:R-:W-:-:S04]  /*23f0*/  LOP3.LUT R2, R17, UR5, RZ, 0x3c, !PT ;  /* 0x0000000511027c12 */ /* 0x002fc8000f8e3cff */
[----:B------:R-:W-:Y:S01]  /*2400*/  SHF.L.U32 R2, R2, 0x1f, RZ ;  /* 0x0000001f02027819 */ /* 0x000fe200000006ff */
[----:B----4-:R-:W-:-:S07]  /*2410*/  IMAD.U32 R0, RZ, RZ, UR6 ;  /* 0x00000006ff007e24 */ /* 0x010fce000f8e00ff */
.L_x_38:
[----:B-1----:R1:W2:Y:S02]  /*2420*/  SYNCS.PHASECHK.TRANS64.TRYWAIT P0, [R0+URZ], R2 ;  /* 0x00000002000075a7 */ /* 0x0022a400080011ff */
[----:B--2---:R-:W-:Y:S05]  /*2430*/  @!P0 NANOSLEEP.SYNCS 0x989680 ;  /* 0x009896800000895d */ /* 0x004fea0003900000 */
[----:B------:R-:W2:Y:S02]  /*2440*/  @!P0 SYNCS.PHASECHK.TRANS64 P0, [R0+URZ], R2 ;  /* 0x00000002000085a7 */ /* 0x000ea400080010ff */
[----:B--2---:R-:W-:Y:S05]  /*2450*/  @P0 EXIT ;  /* 0x000000000000094d */ /* 0x004fea0003800000 */
[----:B------:R-:W-:Y:S05]  /*2460*/  BRA `(.L_x_38) ;  /* 0xfffffffc00ec7947 */ /* 0x000fea000383ffff */
.L_x_17:
[----:B------:R-:W-:-:S04]  /*2470*/  UISETP.NE.AND UP1, UPT, UR37, URZ, UPT ;  /* 0x000000ff2500728c */ /* 0x000fc8000bf25270 */
[----:B------:R-:W-:-:S09]  /*2480*/  UISETP.NE.OR UP1, UPT, UR8, 0x1, UP1 ;  /* 0x000000010800788c */ /* 0x000fd20008f25670 */
[----:B------:R-:W-:Y:S05]  /*2490*/  BRA.U UP1, `(.L_x_39) ;  /* 0x0000000501487547 */ /* 0x000fea000b800000 */
[----:B------:R-:W-:Y:S01]  /*24a0*/  ISETP.NE.AND P2, PT, R2, RZ, PT ;  /* 0x000000ff0200720c */ /* 0x000fe20003f45270 */
[----:B------:R-:W-:Y:S01]  /*24b0*/  IMAD.MOV.U32 R12, RZ, RZ, 0x1 ;  /* 0x00000001ff0c7424 */ /* 0x000fe200078e00ff */
[----:B------:R-:W-:Y:S02]  /*24c0*/  CS2R R10, SRZ ;  /* 0x00000000000a7805 */ /* 0x000fe4000001ff00 */
[----:B------:R-:W-:Y:S01]  /*24d0*/  CS2R R8, SRZ ;  /* 0x0000000000087805 */ /* 0x000fe2000001ff00 */
[----:B------:R-:W-:Y:S01]  /*24e0*/  UMOV UR4, 0x400 ;  /* 0x0000040000047882 */ /* 0x000fe20000000000 */
[----:B------:R-:W-:Y:S01]  /*24f0*/  UMOV UR6, URZ ;  /* 0x000000ff00067c82 */ /* 0x000fe20008000000 */
[----:B------:R-:W-:-:S12]  /*2500*/  ULEA UR37, UR37, UR4, 0x18 ;  /* 0x0000000425257291 */ /* 0x000fd8000f8ec0ff */
.L_x_43:
[----:B------:R-:W-:Y:S02]  /*2510*/  LEA R0, R8, UR37, 0x3 ;  /* 0x0000002508007c11 */ /* 0x000fe4000f8e18ff */
[----:B------:R-:W-:-:S03]  /*2520*/  SHF.L.U32 R4, R9, 0x1f, RZ ;  /* 0x0000001f09047819 */ /* 0x000fc600000006ff */
[----:B------:R-:W-:Y:S01]  /*2530*/  VIADD R5, R0, 0xf0 ;  /* 0x000000f000057836 */ /* 0x000fe20000000000 */
[----:B------:R-:W1:Y:S02]  /*2540*/  SYNCS.PHASECHK.TRANS64.TRYWAIT P0, [R0+URZ+0xe0], R4 ;  /* 0x0000e004000075a7 */ /* 0x000e6400080011ff */
[----:B-1----:R-:W-:Y:S05]  /*2550*/  @!P0 BRA `(.L_x_40) ;  /* 0x0000006c00008947 */ /* 0x002fea0003800000 */
.L_x_132:
[----:B------:R-:W-:Y:S01]  /*2560*/  ULEA UR5, UR6, UR37, 0x3 ;  /* 0x0000002506057291 */ /* 0x000fe2000f8e18ff */
[----:B-1----:R-:W-:Y:S01]  /*2570*/  PRMT R0, RZ, 0x654, R5 ;  /* 0x00000654ff007816 */ /* 0x002fe20000000005 */
[----:B------:R-:W-:Y:S01]  /*2580*/  @!P2 IMAD.MOV.U32 R4, RZ, RZ, 0x10 ;  /* 0x00000010ff04a424 */ /* 0x000fe200078e00ff */
[----:B------:R-:W-:Y:S01]  /*2590*/  SHF.L.U32 R5, R12, 0x1f, RZ ;  /* 0x0000001f0c057819 */ /* 0x000fe200000006ff */
[----:B------:R-:W-:Y:S01]  /*25a0*/  UIADD3 UR4, UPT, UPT, UR5, 0x80, URZ ;  /* 0x0000008005047890 */ /* 0x000fe2000fffe0ff */
[----:B------:R1:W-:Y:S05]  /*25b0*/  SYNCS.ARRIVE.TRANS64.RED.A1T0 RZ, [R0+URZ], RZ ;  /* 0x000000ff00ff79a7 */ /* 0x0003ea00081004ff */
[----:B------:R-:W-:Y:S01]  /*25c0*/  IMAD.U32 R6, RZ, RZ, UR4 ;  /* 0x00000004ff067e24 */ /* 0x000fe2000f8e00ff */
[----:B------:R-:W2:Y:S04]  /*25d0*/  SYNCS.PHASECHK.TRANS64.TRYWAIT P0, [UR5+0x90], R5 ;  /* 0x00009005ff0075a7 */ /* 0x000ea80008001105 */
[----:B------:R-:W-:Y:S01]  /*25e0*/  PRMT R6, R2, 0x654, R6 ;  /* 0x0000065402067816 */ /* 0x000fe20000000006 */
[----:B-12---:R-:W-:Y:S06]  /*25f0*/  @!P0 BRA `(.L_x_41) ;  /* 0x0000006800ec8947 */ /* 0x006fec0003800000 */
.L_x_134:
[----:B------:R-:W-:Y:S01]  /*2600*/  ULEA UR4, UR6, UR37, 0x4 ;  /* 0x0000002506047291 */ /* 0x000fe2000f8e20ff */
[----:B------:R-:W-:Y:S01]  /*2610*/  SEL R3, R6, R3, !P2 ;  /* 0x0000000306037207 */ /* 0x000fe20005000000 */
[----:B------:R-:W-:Y:S01]  /*2620*/  UIADD3 UR5, UPT, UPT, UR5, 0x80, URZ ;  /* 0x0000008005057890 */ /* 0x000fe2000fffe0ff */
[----:B-1----:R-:W-:Y:S01]  /*2630*/  LEA R0, R11, UR37, 0x3 ;  /* 0x000000250b007c11 */ /* 0x002fe2000f8e18ff */
[----:B------:R-:W-:Y:S01]  /*2640*/  UIADD3 UR4, UPT, UPT, UR4, 0x110, URZ ;  /* 0x0000011004047890 */ /* 0x000fe2000fffe0ff */
[----:B------:R1:W-:Y:S01]  /*2650*/  @!P2 SYNCS.ARRIVE.TRANS64.RED RZ, [R3+URZ], R4 ;  /* 0x0000000403ffa9a7 */ /* 0x0003e200080004ff */
[----:B------:R-:W-:Y:S01]  /*2660*/  UIADD3 UR6, UPT, UPT, UR6, 0x1, URZ ;  /* 0x0000000106067890 */ /* 0x000fe2000fffe0ff */
[----:B------:R-:W-:-:S03]  /*2670*/  VIADD R8, R8, 0x1 ;  /* 0x0000000108087836 */ /* 0x000fc60000000000 */
[----:B------:R-:W-:Y:S02]  /*2680*/  UISETP.NE.AND UP0, UPT, UR6, 0x2, UPT ;  /* 0x000000020600788c */ /* 0x000fe4000bf05270 */
[----:B------:R-:W-:Y:S01]  /*2690*/  ISETP.NE.AND P0, PT, R8, 0x2, PT ;  /* 0x000000020800780c */ /* 0x000fe20003f05270 */
[----:B------:R-:W-:Y:S06]  /*26a0*/  UGETNEXTWORKID.BROADCAST [UR4], [UR5] ;  /* 0x00000000040073ca */ /* 0x000fec0008000100 */
[----:B------:R-:W-:Y:S02]  /*26b0*/  USEL UR4, URZ, 0x1, UP0 ;  /* 0x00000001ff047887 */ /* 0x000fe40008000000 */
[----:B------:R-:W-:-:S04]  /*26c0*/  USEL UR6, UR6, URZ, UP0 ;  /* 0x000000ff06067287 */ /* 0x000fc80008000000 */
[----:B------:R-:W-:Y:S02]  /*26d0*/  LOP3.LUT R12, R12, UR4, RZ, 0x3c, !PT ;  /* 0x000000040c0c7c12 */ /* 0x000fe4000f8e3cff */
[----:B-1----:R-:W-:-:S04]  /*26e0*/  SHF.L.U32 R4, R10, 0x1f, RZ ;  /* 0x0000001f0a047819 */ /* 0x002fc800000006ff */
[----:B------:R-:W1:Y:S02]  /*26f0*/  SYNCS.PHASECHK.TRANS64.TRYWAIT P1, [R0+URZ+0x80], R4 ;  /* 0x00008004000075a7 */ /* 0x000e6400080211ff */
[----:B-1----:R-:W-:Y:S05]  /*2700*/  @!P1 BRA `(.L_x_42) ;  /* 0x0000006800c09947 */ /* 0x002fea0003800000 */
.L_x_135:
[C---:B-1----:R-:W-:Y:S01]  /*2710*/  LEA R4, R11.reuse, UR37, 0x4 ;  /* 0x000000250b047c11 */ /* 0x042fe2000f8e20ff */
[----:B------:R-:W-:Y:S01]  /*2720*/  VIADD R0, R0, 0x90 ;  /* 0x0000009000007836 */ /* 0x000fe20000000000 */
[----:B------:R-:W-:Y:S01]  /*2730*/  SEL R8, R8, RZ, P0 ;  /* 0x000000ff08087207 */ /* 0x000fe20000000000 */
[----:B------:R-:W-:-:S03]  /*2740*/  VIADD R11, R11, 0x1 ;  /* 0x000000010b0b7836 */ /* 0x000fc60000000000 */
[----:B------:R-:W1:Y:S01]  /*2750*/  LDS.128 R4, [R4+0x110] ;  /* 0x0001100004047984 */ /* 0x000e620000000c00 */
[----:B------:R-:W-:Y:S02]  /*2760*/  PRMT R0, RZ, 0x654, R0 ;  /* 0x00000654ff007816 */ /* 0x000fe40000000000 */
[C---:B------:R-:W-:Y:S01]  /*2770*/  ISETP.NE.AND P1, PT, R11.reuse, 0x2, PT ;  /* 0x000000020b00780c */ /* 0x040fe20003f25270 */
[----:B------:R-:W-:Y:S01]  /*2780*/  @!PT LDS RZ, [RZ] ;  /* 0x00000000fffff984 */ /* 0x000fe20000000800 */
[----:B------:R-:W-:Y:S01]  /*2790*/  @!PT LDS RZ, [RZ] ;  /* 0x00000000fffff984 */ /* 0x000fe20000000800 */
[----:B------:R-:W-:Y:S01]  /*27a0*/  @!PT LDS RZ, [RZ] ;  /* 0x00000000fffff984 */ /* 0x000fe20000000800 */
[----:B------:R-:W-:Y:S01]  /*27b0*/  @!PT LDS RZ, [RZ] ;  /* 0x00000000fffff984 */ /* 0x000fe20000000800 */
[----:B------:R2:W-:Y:S06]  /*27c0*/  MEMBAR.ALL.CTA ;  /* 0x0000000000007992 */ /* 0x0005ec0000008000 */
[----:B--2---:R-:W2:Y:S01]  /*27d0*/  FENCE.VIEW.ASYNC.S ;  /* 0x00000000000073c6 */ /* 0x004ea20000000000 */
[----:B------:R-:W-:Y:S01]  /*27e0*/  SEL R11, R11, RZ, P1 ;  /* 0x000000ff0b0b7207 */ /* 0x000fe20000800000 */
[----:B--2---:R2:W-:Y:S01]  /*27f0*/  SYNCS.ARRIVE.TRANS64.RED.A1T0 RZ, [R0+URZ], RZ ;  /* 0x000000ff00ff79a7 */ /* 0x0045e200081004ff */
[----:B-1----:R-:W-:-:S02]  /*2800*/  LOP3.LUT P3, RZ, R6, 0x1, RZ, 0xc0, !PT ;  /* 0x0000000106ff7812 */ /* 0x002fc4000786c0ff */
[----:B------:R-:W-:-:S04]  /*2810*/  SEL R4, RZ, 0x1, P1 ;  /* 0x00000001ff047807 */ /* 0x000fc80000800000 */
[----:B------:R-:W-:Y:S02]  /*2820*/  LOP3.LUT R10, R10, R4, RZ, 0x3c, !PT ;  /* 0x000000040a0a7212 */ /* 0x000fe400078e3cff */
[----:B--2---:R-:W-:-:S04]  /*2830*/  SEL R0, RZ, 0x1, P0 ;  /* 0x00000001ff007807 */ /* 0x004fc80000000000 */
[----:B------:R-:W-:Y:S01]  /*2840*/  LOP3.LUT R9, R9, R0, RZ, 0x3c, !PT ;  /* 0x0000000009097212 */ /* 0x000fe200078e3cff */
[----:B------:R-:W-:Y:S06]  /*2850*/  @P3 BRA `(.L_x_43) ;  /* 0xfffffffc002c3947 */ /* 0x000fec000383ffff */
[----:B------:R-:W-:Y:S01]  /*2860*/  ULEA UR5, UR6, UR37, 0x3 ;  /* 0x0000002506057291 */ /* 0x000fe2000f8e18ff */
[----:B------:R-:W-:-:S08]  /*2870*/  SHF.L.U32 R2, R12, 0x1f, RZ ;  /* 0x0000001f0c027819 */ /* 0x000fd000000006ff */
[----:B------:R-:W1:Y:S02]  /*2880*/  SYNCS.PHASECHK.TRANS64 P0, [UR5+0x90], R2 ;  /* 0x00009002ff0075a7 */ /* 0x000e640008001005 */
[----:B-1----:R-:W-:Y:S05]  /*2890*/  @P0 BRA `(.L_x_44) ;  /* 0x0000000000080947 */ /* 0x002fea0003800000 */
[----:B------:R-:W1:Y:S02]  /*28a0*/  SYNCS.PHASECHK.TRANS64.TRYWAIT P0, [UR5+0x90], R2 ;  /* 0x00009002ff0075a7 */ /* 0x000e640008001105 */
[----:B-1----:R-:W-:Y:S05]  /*28b0*/  @!P0 BRA `(.L_x_45) ;  /* 0x0000006800688947 */ /* 0x002fea0003800000 */
.L_x_44:
[----:B------:R-:W-:-:S04]  /*28c0*/  UIADD3 UR4, UPT, UPT, UR6, 0x1, URZ ;  /* 0x0000000106047890 */ /* 0x000fc8000fffe0ff */
[----:B------:R-:W-:-:S04]  /*28d0*/  UISETP.NE.AND UP0, UPT, UR4, 0x2, UPT ;  /* 0x000000020400788c */ /* 0x000fc8000bf05270 */
[----:B------:R-:W-:Y:S02]  /*28e0*/  USEL UR7, URZ, 0x1, UP0 ;  /* 0x00000001ff077887 */ /* 0x000fe40008000000 */
[----:B------:R-:W-:-:S04]  /*28f0*/  USEL UR4, UR4, URZ, UP0 ;  /* 0x000000ff04047287 */ /* 0x000fc80008000000 */
[----:B------:R-:W-:Y:S01]  /*2900*/  ULEA UR4, UR4, UR37, 0x3 ;  /* 0x0000002504047291 */ /* 0x000fe2000f8e18ff */
[----:B-1----:R-:W-:-:S04]  /*2910*/  LOP3.LUT R2, R12, UR7, RZ, 0x3c, !PT ;  /* 0x000000070c027c12 */ /* 0x002fc8000f8e3cff */
[----:B------:R-:W-:-:S04]  /*2920*/  SHF.L.U32 R0, R2, 0x1f, RZ ;  /* 0x0000001f02007819 */ /* 0x000fc800000006ff */
[----:B------:R-:W1:Y:S02]  /*2930*/  SYNCS.PHASECHK.TRANS64 P0, [UR4+0x90], R0 ;  /* 0x00009000ff0075a7 */ /* 0x000e640008001004 */
[----:B-1----:R-:W-:Y:S05]  /*2940*/  @P0 EXIT ;  /* 0x000000000000094d */ /* 0x002fea0003800000 */
[----:B------:R-:W-:Y:S02]  /*2950*/  SHF.L.U32 R2, R2, 0x1f, RZ ;  /* 0x0000001f02027819 */ /* 0x000fe400000006ff */
[----:B------:R-:W-:-:S07]  /*2960*/  MOV R0, UR4 ;  /* 0x0000000400007c02 */ /* 0x000fce0008000f00 */
.L_x_46:
[----:B-1----:R1:W2:Y:S02]  /*2970*/  SYNCS.PHASECHK.TRANS64.TRYWAIT P0, [R0+URZ+0x90], R2 ;  /* 0x00009002000075a7 */ /* 0x0022a400080011ff */
[----:B--2---:R-:W-:Y:S05]  /*2980*/  @!P0 NANOSLEEP.SYNCS 0x989680 ;  /* 0x009896800000895d */ /* 0x004fea0003900000 */
[----:B------:R-:W2:Y:S02]  /*2990*/  @!P0 SYNCS.PHASECHK.TRANS64 P0, [R0+URZ+0x90], R2 ;  /* 0x00009002000085a7 */ /* 0x000ea400080010ff */
[----:B--2---:R-:W-:Y:S05]  /*29a0*/  @P0 EXIT ;  /* 0x000000000000094d */ /* 0x004fea0003800000 */
[----:B------:R-:W-:Y:S05]  /*29b0*/  BRA `(.L_x_46) ;  /* 0xfffffffc00ec7947 */ /* 0x000fea000383ffff */
.L_x_39:
[----:B------:R-:W-:-:S09]  /*29c0*/  UISETP.NE.AND UP1, UPT, UR8, URZ, UPT ;  /* 0x000000ff0800728c */ /* 0x000fd2000bf25270 */
[----:B------:R-:W-:Y:S05]  /*29d0*/  BRA.U UP1, `(.L_x_47) ;  /* 0x0000000d01cc7547 */ /* 0x000fea000b800000 */
[----:B------:R-:W-:Y:S01]  /*29e0*/  UMOV UR4, 0x40 ;  /* 0x0000004000047882 */ /* 0x000fe20000000000 */
[----:B------:R-:W-:Y:S01]  /*29f0*/  NOP ;  /* 0x0000000000007918 */ /* 0x000fe20000000000 */
[----:B------:R-:W-:Y:S01]  /*2a00*/  ULEA UR4, UR37, UR4, 0x18 ;  /* 0x0000000425047291 */ /* 0x000fe2000f8ec0ff */
[----:B------:R-:W-:Y:S02]  /*2a10*/  UMOV UR5, 0x400 ;  /* 0x0000040000057882 */ /* 0x000fe40000000000 */
[----:B------:R-:W-:-:S06]  /*2a20*/  ULEA UR37, UR37, UR5, 0x18 ;  /* 0x0000000525257291 */ /* 0x000fcc000f8ec0ff */
[----:B------:R-:W1:Y:S02]  /*2a30*/  LDS.U8 R0, [UR4+0x1c] ;  /* 0x00001c04ff007984 */ /* 0x000e640008000000 */
[----:B-1----:R-:W-:-:S13]  /*2a40*/  ISETP.NE.AND P0, PT, R0, RZ, PT ;  /* 0x000000ff0000720c */ /* 0x002fda0003f05270 */
[----:B------:R-:W-:Y:S05]  /*2a50*/  @P0 BRA `(.L_x_48) ;  /* 0x0000000000580947 */ /* 0x000fea0003800000 */
[----:B------:R-:W-:-:S13]  /*2a60*/  ELECT P0, URZ, PT ;  /* 0x0000000000ff782f */ /* 0x000fda0003800000 */
[----:B------:R-:W-:Y:S05]  /*2a70*/  @!P0 BRA `(.L_x_49) ;  /* 0x0000000000608947 */ /* 0x000fea0003800000 */
[----:B------:R-:W-:Y:S01]  /*2a80*/  UMOV UR5, 0x10 ;  /* 0x0000001000057882 */ /* 0x000fe20000000000 */
[----:B------:R-:W-:Y:S01]  /*2a90*/  HFMA2 R0, -RZ, RZ, 0, 5.9604644775390625e-08 ;  /* 0x00000001ff007431 */ /* 0x000fe200000001ff */
[----:B------:R-:W-:-:S03]  /*2aa0*/  MOV R2, 0xffff ;  /* 0x0000ffff00027802 */ /* 0x000fc60000000f00 */
[----:B------:R-:W-:Y:S04]  /*2ab0*/  DEPBAR.LE SB1, 0x36 ;  /* 0x00009d800000791a */ /* 0x000fe80000000000 */
[----:B------:R-:W1:Y:S02]  /*2ac0*/  UTCATOMSWS.FIND_AND_SET.ALIGN UP0, UR5, UR5 ;  /* 0x00000005000575e3 */ /* 0x000e640008000800 */
[----:B-1----:R-:W-:Y:S01]  /*2ad0*/  MOV R3, UR5 ;  /* 0x0000000500037c02 */ /* 0x002fe20008000f00 */
[----:B------:R-:W-:Y:S06]  /*2ae0*/  BRA.U UP0, `(.L_x_50) ;  /* 0x0000000100187547 */ /* 0x000fec000b800000 */
.L_x_51:
[----:B------:R-:W-:Y:S05]  /*2af0*/  NANOSLEEP 0x64 ;  /* 0x000000640000795d */ /* 0x000fea0003800000 */
[----:B------:R-:W-:-:S05]  /*2b00*/  UMOV UR5, 0x10 ;  /* 0x0000001000057882 */ /* 0x000fca0000000000 */
[----:B------:R-:W-:Y:S04]  /*2b10*/  DEPBAR.LE SB1, 0x36 ;  /* 0x00009d800000791a */ /* 0x000fe80000000000 */
[----:B------:R-:W1:Y:S02]  /*2b20*/  UTCATOMSWS.FIND_AND_SET.ALIGN UP0, UR5, UR5 ;  /* 0x00000005000575e3 */ /* 0x000e640008000800 */
[----:B-1----:R-:W-:Y:S01]  /*2b30*/  MOV R3, UR5 ;  /* 0x0000000500037c02 */ /* 0x002fe20008000f00 */
[----:B------:R-:W-:Y:S05]  /*2b40*/  BRA.U !UP0, `(.L_x_51) ;  /* 0xfffffffd08e87547 */ /* 0x000fea000b83ffff */
.L_x_50:
[-C--:B------:R-:W-:Y:S02]  /*2b50*/  SHF.L.U32 R2, R2, R3.reuse, RZ ;  /* 0x0000000302027219 */ /* 0x080fe400000006ff */
[----:B------:R-:W-:Y:S01]  /*2b60*/  SHF.L.U32 R0, R0, R3, RZ ;  /* 0x0000000300007219 */ /* 0x000fe200000006ff */
[----:B------:R-:W-:Y:S02]  /*2b70*/  IMAD.SHL.U32 R3, R3, 0x20, RZ ;  /* 0x0000002003037824 */ /* 0x000fe400078e00ff */
[----:B------:R1:W-:Y:S04]  /*2b80*/  ATOMS.OR RZ, [UR4+0x14], R2 ;  /* 0x00001402ffff798c */ /* 0x0003e8000b000004 */
[----:B------:R1:W-:Y:S04]  /*2b90*/  ATOMS.OR RZ, [UR4+0x18], R0 ;  /* 0x00001800ffff798c */ /* 0x0003e8000b000004 */
[----:B------:R1:W-:Y:S01]  /*2ba0*/  STS [UR37+0x130], R3 ;  /* 0x00013003ff007988 */ /* 0x0003e20008000825 */
[----:B------:R-:W-:Y:S05]  /*2bb0*/  BRA `(.L_x_49) ;  /* 0x0000000000107947 */ /* 0x000fea0003800000 */
.L_x_48:
[----:B------:R-:W-:Y:S02]  /*2bc0*/  MOV R0, 0xffffffff ;  /* 0xffffffff00007802 */ /* 0x000fe40000000f00 */
[----:B------:R-:W-:-:S03]  /*2bd0*/  MOV R2, 0x2c00 ;  /* 0x00002c0000027802 */ /* 0x000fc60000000f00 */
[----:B------:R1:W-:Y:S04]  /*2be0*/  STS [UR37+0x130], R0 ;  /* 0x00013000ff007988 */ /* 0x0003e80008000825 */
[----:B-1-3-5:R-:W-:Y:S05]  /*2bf0*/  CALL.REL.NOINC `($__internal_1_$__cuda_sm10x_tcgen05_guardrail_trap_phase_invalid_during_alloc) ;  /* 0x0000006c00ac7944 */ /* 0x02afea0003c00000 */
.L_x_49:
[----:B------:R-:W-:Y:S05]  /*2c00*/  WARPSYNC.ALL ;  /* 0x0000000000007948 */ /* 0x000fea0003800000 */
[----:B------:R-:W2:Y:S01]  /*2c10*/  S2UR UR5, SR_CgaCtaId ;  /* 0x00000000000579c3 */ /* 0x000ea20000008800 */
[----:B------:R-:W-:Y:S01]  /*2c20*/  UMOV UR4, 0x400 ;  /* 0x0000040000047882 */ /* 0x000fe20000000000 */
[----:B------:R-:W-:-:S06]  /*2c30*/  NOP ;  /* 0x0000000000007918 */ /* 0x000fcc0000000000 */
[----:B------:R-:W-:Y:S06]  /*2c40*/  BAR.ARV 0x6, 0xa0 ;  /* 0x0182800000007b1d */ /* 0x000fec0000002000 */
[----:B------:R-:W4:Y:S01]  /*2c50*/  LDCU UR7, c[0x0][0x38c] ;  /* 0x00007180ff0777ac */ /* 0x000f220008000800 */
[----:B------:R-:W-:Y:S01]  /*2c60*/  IMAD.MOV.U32 R11, RZ, RZ, 0x1 ;  /* 0x00000001ff0b7424 */ /* 0x000fe200078e00ff */
[----:B------:R-:W-:Y:S01]  /*2c70*/  CS2R R8, SRZ ;  /* 0x0000000000087805 */ /* 0x000fe2000001ff00 */
[----:B------:R-:W-:Y:S01]  /*2c80*/  IMAD.MOV.U32 R10, RZ, RZ, RZ ;  /* 0x000000ffff0a7224 */ /* 0x000fe200078e00ff */
[----:B------:R-:W3:Y:S01]  /*2c90*/  LDCU UR6, c[0x0][0x38c] ;  /* 0x00007180ff0677ac */ /* 0x000ee20008000800 */
[----:B------:R-:W-:Y:S01]  /*2ca0*/  UMOV UR15, URZ ;  /* 0x000000ff000f7c82 */ /* 0x000fe20008000000 */
[----:B------:R-:W-:Y:S01]  /*2cb0*/  UMOV UR14, URZ ;  /* 0x000000ff000e7c82 */ /* 0x000fe20008000000 */
[----:B--2---:R-:W-:Y:S01]  /*2cc0*/  ULEA UR5, UR5, UR4, 0x18 ;  /* 0x0000000405057291 */ /* 0x004fe2000f8ec0ff */
[----:B------:R-:W-:Y:S01]  /*2cd0*/  UMOV UR24, 0x0 ;  /* 0x0000000000187882 */ /* 0x000fe20000000000 */
[----:B------:R-:W-:-:S02]  /*2ce0*/  UMOV UR25, 0x4400010 ;  /* 0x0440001000197882 */ /* 0x000fc40000000000 */
[----:B------:R-:W-:Y:S02]  /*2cf0*/  UIADD3 UR10, UPT, UPT, UR5, 0x6400, URZ ;  /* 0x00006400050a7890 */ /* 0x000fe4000fffe0ff */
[----:B------:R-:W-:Y:S02]  /*2d00*/  UIADD3 UR11, UPT, UPT, UR5, 0xc400, URZ ;  /* 0x0000c400050b7890 */ /* 0x000fe4000fffe0ff */
[----:B----4-:R-:W-:Y:S01]  /*2d10*/  UIADD3 UR7, UPT, UPT, UR7, 0x7f, URZ ;  /* 0x0000007f07077890 */ /* 0x010fe2000fffe0ff */
[----:B-1----:R-:W1:Y:S01]  /*2d20*/  LDS R0, [UR5+0x130] ;  /* 0x00013005ff007984 */ /* 0x002e620008000800 */
[----:B------:R-:W-:Y:S02]  /*2d30*/  USHF.R.U32.HI UR10, URZ, 0x4, UR10 ;  /* 0x00000004ff0a7899 */ /* 0x000fe4000801160a */
[----:B------:R-:W-:Y:S02]  /*2d40*/  USHF.R.S32.HI UR4, URZ, 0x1f, UR7 ;  /* 0x0000001fff047899 */ /* 0x000fe40008011407 */
[----:B------:R-:W-:-:S02]  /*2d50*/  USHF.R.U32.HI UR11, URZ, 0x4, UR11 ;  /* 0x00000004ff0b7899 */ /* 0x000fc4000801160b */
[----:B------:R-:W-:Y:S02]  /*2d60*/  ULEA.HI UR4, UR4, UR7, URZ, 0x7 ;  /* 0x0000000704047291 */ /* 0x000fe4000f8f38ff */
[----:B------:R-:W-:Y:S02]  /*2d70*/  ULOP3.LUT UR10, UR10, 0x3fff, URZ, 0xc0, !UPT ;  /* 0x00003fff0a0a7892 */ /* 0x000fe4000f8ec0ff */
[----:B------:R-:W-:Y:S02]  /*2d80*/  USHF.R.S32.HI UR4, URZ, 0x7, UR4 ;  /* 0x00000007ff047899 */ /* 0x000fe40008011404 */
[----:B------:R-:W-:Y:S02]  /*2d90*/  ULOP3.LUT UR11, UR11, 0x3fff, URZ, 0xc0, !UPT ;  /* 0x00003fff0b0b7892 */ /* 0x000fe4000f8ec0ff */
[----:B------:R-:W-:Y:S01]  /*2da0*/  UISETP.LT.AND UP0, UPT, UR4, 0x1, UPT ;  /* 0x000000010400788c */ /* 0x000fe2000bf01270 */
[----:B------:R-:W-:Y:S01]  /*2db0*/  UMOV UR22, 0x0 ;  /* 0x0000000000167882 */ /* 0x000fe20000000000 */
[----:B------:R-:W-:-:S02]  /*2dc0*/  UMOV UR23, 0x4400010 ;  /* 0x0440001000177882 */ /* 0x000fc40000000000 */
[----:B------:R-:W-:Y:S02]  /*2dd0*/  USEL UR9, UR4, 0x1, !UP0 ;  /* 0x0000000104097887 */ /* 0x000fe4000c000000 */
[----:B------:R-:W-:Y:S02]  /*2de0*/  ULOP3.LUT UR10, UR10, 0x10000, URZ, 0xfc, !UPT ;  /* 0x000100000a0a7892 */ /* 0x000fe4000f8efcff */
[----:B------:R-:W-:Y:S02]  /*2df0*/  ULOP3.LUT UR11, UR11, 0x10000, URZ, 0xfc, !UPT ;  /* 0x000100000b0b7892 */ /* 0x000fe4000f8efcff */
[----:B------:R-:W-:Y:S02]  /*2e00*/  UIADD3 UR9, UPT, UPT, -UR9, URZ, URZ ;  /* 0x000000ff09097290 */ /* 0x000fe4000fffe1ff */
[----:B---3--:R-:W-:Y:S01]  /*2e10*/  UISETP.GE.AND UP3, UPT, UR6, 0x1, UPT ;  /* 0x000000010600788c */ /* 0x008fe2000bf66270 */
[----:B------:R-:W-:Y:S01]  /*2e20*/  UMOV UR20, 0x0 ;  /* 0x0000000000147882 */ /* 0x000fe20000000000 */
[----:B------:R-:W-:Y:S01]  /*2e30*/  UMOV UR21, 0x4400010 ;  /* 0x0440001000157882 */ /* 0x000fe20000000000 */
[----:B------:R-:W-:Y:S01]  /*2e40*/  UMOV UR18, 0x0 ;  /* 0x0000000000127882 */ /* 0x000fe20000000000 */
[----:B------:R-:W-:Y:S01]  /*2e50*/  UMOV UR19, 0x4400010 ;  /* 0x0440001000137882 */ /* 0x000fe20000000000 */
[----:B-1----:R-:W-:-:S15]  /*2e60*/  R2UR UR16, R0 ;  /* 0x00000000001072ca */ /* 0x002fde00000e0000 */
.L_x_58:
[----:B------:R-:W-:Y:S02]  /*2e70*/  LEA R0, R10, UR5, 0x3 ;  /* 0x000000050a007c11 */ /* 0x000fe4000f8e18ff */
[----:B------:R-:W-:Y:S02]  /*2e80*/  SHF.L.U32 R2, R9, 0x1f, RZ ;  /* 0x0000001f09027819 */ /* 0x000fe400000006ff */
[----:B------:R-:W-:Y:S01]  /*2e90*/  PLOP3.LUT P0, PT, PT, PT, UP3, 0x80, 0x8 ;  /* 0x000000000008781c */ /* 0x000fe20003f0f038 */
[----:B------:R-:W-:Y:S01]  /*2ea0*/  VIADD R3, R0, 0x90 ;  /* 0x0000009000037836 */ /* 0x000fe20000000000 */
[----:B-1----:R-:W1:Y:S02]  /*2eb0*/  SYNCS.PHASECHK.TRANS64.TRYWAIT P1, [R0+URZ+0x80], R2 ;  /* 0x00008002000075a7 */ /* 0x002e6400080211ff */
[----:B-1-3--:R-:W-:Y:S09]  /*2ec0*/  @!P1 BRA `(.L_x_52) ;  /* 0x0000006000fc9947 */ /* 0x00aff20003800000 */
.L_x_137:
[----:B------:R-:W-:Y:S01]  /*2ed0*/  LEA R4, R10, UR5, 0x4 ;  /* 0x000000050a047c11 */ /* 0x000fe2000f8e20ff */
[----:B------:R-:W-:Y:S01]  /*2ee0*/  @UP3 ULEA UR6, UR14, UR5, 0x3 ;  /* 0x000000050e063291 */ /* 0x000fe2000f8e18ff */
[----:B------:R-:W-:Y:S01]  /*2ef0*/  PLOP3.LUT P2, PT, PT, PT, PT, 0x80, 0x8 ;  /* 0x000000000008781c */ /* 0x000fe20003f4f070 */
[----:B------:R-:W-:Y:S01]  /*2f00*/  ULEA UR7, UR15, UR5, 0x3 ;  /* 0x000000050f077291 */ /* 0x000fe2000f8e18ff */
[----:B------:R-:W-:Y:S02]  /*2f10*/  PRMT R3, RZ, 0x654, R3 ;  /* 0x00000654ff037816 */ /* 0x000fe40000000003 */
[----:B------:R-:W2:Y:S01]  /*2f20*/  LDS.128 R4, [R4+0x110] ;  /* 0x0001100004047984 */ /* 0x000ea20000000c00 */
[----:B-1----:R-:W-:Y:S02]  /*2f30*/  @P0 SHF.L.U32 R2, R8, 0x1f, RZ ;  /* 0x0000001f08020819 */ /* 0x002fe400000006ff */
[----:B------:R-:W-:Y:S01]  /*2f40*/  SHF.L.U32 R0, R11, 0x1f, RZ ;  /* 0x0000001f0b007819 */ /* 0x000fe200000006ff */
[----:B------:R-:W-:Y:S01]  /*2f50*/  @!PT LDS RZ, [RZ] ;  /* 0x00000000fffff984 */ /* 0x000fe20000000800 */
[----:B------:R-:W-:Y:S01]  /*2f60*/  @!PT LDS RZ, [RZ] ;  /* 0x00000000fffff984 */ /* 0x000fe20000000800 */
[----:B------:R-:W-:Y:S01]  /*2f70*/  @!PT LDS RZ, [RZ] ;  /* 0x00000000fffff984 */ /* 0x000fe20000000800 */
[----:B------:R-:W-:Y:S01]  /*2f80*/  @!PT LDS RZ, [RZ] ;  /* 0x00000000fffff984 */ /* 0x000fe20000000800 */
[----:B------:R1:W-:Y:S06]  /*2f90*/  MEMBAR.ALL.CTA ;  /* 0x0000000000007992 */ /* 0x0003ec0000008000 */
[----:B-1----:R-:W1:Y:S02]  /*2fa0*/  FENCE.VIEW.ASYNC.S ;  /* 0x00000000000073c6 */ /* 0x002e640000000000 */
[----:B-1----:R1:W-:Y:S01]  /*2fb0*/  SYNCS.ARRIVE.TRANS64.RED.A1T0 RZ, [R3+URZ], RZ ;  /* 0x000000ff03ff79a7 */ /* 0x0023e200081004ff */
[----:B------:R1:W3:Y:S01]  /*2fc0*/  @P0 SYNCS.PHASECHK.TRANS64.TRYWAIT P2, [UR6], R2 ;  /* 0x00000002ff0005a7 */ /* 0x0002e20008041106 */
[----:B------:R-:W-:Y:S01]  /*2fd0*/  ULEA.HI UR6, UR15, UR15, URZ, 0x1 ;  /* 0x0000000f0f067291 */ /* 0x000fe2000f8f08ff */
[----:B--2---:R-:W-:-:S03]  /*2fe0*/  LOP3.LUT P1, RZ, R6, 0x1, RZ, 0xc0, !PT ;  /* 0x0000000106ff7812 */ /* 0x004fc6000782c0ff */
[----:B------:R-:W-:Y:S02]  /*2ff0*/  USHF.L.U32 UR8, UR6, 0x7, URZ ;  /* 0x0000000706087899 */ /* 0x000fe400080006ff */
[----:B------:R-:W-:Y:S02]  /*3000*/  ULOP3.LUT UR6, UR6, 0xffe, URZ, 0xc0, !UPT ;  /* 0x00000ffe06067892 */ /* 0x000fe4000f8ec0ff */
[----:B------:R-:W-:Y:S02]  /*3010*/  ULOP3.LUT UR8, UR8, 0xffffff00, URZ, 0xc0, !UPT ;  /* 0xffffff0008087892 */ /* 0x000fe4000f8ec0ff */
[----:B------:R-:W-:Y:S02]  /*3020*/  UIADD3 UR6, UPT, UPT, -UR6, UR15, URZ ;  /* 0x0000000f06067290 */ /* 0x000fe4000fffe1ff */
[----:B------:R-:W-:Y:S01]  /*3030*/  UIADD3 UR8, UPT, UPT, UR16, UR8, URZ ;  /* 0x0000000810087290 */ /* 0x000fe2000fffe0ff */
[----:B------:R-:W2:Y:S03]  /*3040*/  SYNCS.PHASECHK.TRANS64.TRYWAIT P0, [UR7+0xc0], R0 ;  /* 0x0000c000ff0075a7 */ /* 0x000ea60008001107 */
[----:B------:R-:W-:Y:S01]  /*3050*/  ULEA UR8, UR6, UR8, 0x14 ;  /* 0x0000000806087291 */ /* 0x000fe2000f8ea0ff */
[----:B-123--:R-:W-:Y:S11]  /*3060*/  @!P0 BRA `(.L_x_53) ;  /* 0x0000006000a88947 */ /* 0x00eff60003800000 */
.L_x_139:
[----:B------:R-:W-:Y:S01]  /*3070*/  IADD3 R10, PT, PT, R10, 0x1, RZ ;  /* 0x000000010a0a7810 */ /* 0x000fe20007ffe0ff */
[----:B------:R-:W-:Y:S06]  /*3080*/  BRA.U !UP3, `(.L_x_54) ;  /* 0x000000010bc07547 */ /* 0x000fec000b800000 */
[----:B------:R-:W-:Y:S01]  /*3090*/  UPLOP3.LUT UP4, UPT, UPT, UPT, UPT, 0x40, 0x4 ;  /* 0x000000000004789c */ /* 0x000fe20003f8e870 */
[----:B------:R-:W-:Y:S01]  /*30a0*/  UMOV UR13, UR9 ;  /* 0x00000009000d7c82 */ /* 0x000fe20008000000 */
[----:B------:R-:W-:Y:S01]  /*30b0*/  UMOV UR12, UR4 ;  /* 0x00000004000c7c82 */ /* 0x000fe20008000000 */
[----:B------:R-:W-:-:S08]  /*30c0*/  UMOV UR17, UR14 ;  /* 0x0000000e00117c82 */ /* 0x000fd00008000000 */
.L_x_57:
[----:B------:R-:W-:Y:S02]  /*30d0*/  UIADD3 UR13, UPT, UPT, UR13, 0x1, URZ ;  /* 0x000000010d0d7890 */ /* 0x000fe4000fffe0ff */
[----:B--2---:R-:W-:Y:S02]  /*30e0*/  ULEA UR6, UR17, UR5, 0x3 ;  /* 0x0000000511067291 */ /* 0x004fe4000f8e18ff */
[----:B------:R-:W-:Y:S01]  /*30f0*/  UISETP.NE.AND UP0, UPT, UR13, URZ, UPT ;  /* 0x000000ff0d00728c */ /* 0x000fe2000bf05270 */
[----:B---3--:R-:W-:Y:S10]  /*3100*/  @P2 BRA `(.L_x_55) ;  /* 0x00000000000c2947 */ /* 0x008ff40003800000 */
[----:B-1----:R-:W-:Y:S04]  /*3110*/  SHF.L.U32 R2, R8, 0x1f, RZ ;  /* 0x0000001f08027819 */ /* 0x002fe800000006ff */
[----:B------:R-:W1:Y:S02]  /*3120*/  SYNCS.PHASECHK.TRANS64.TRYWAIT P0, [UR6], R2 ;  /* 0x00000002ff0075a7 */ /* 0x000e640008001106 */
[----:B-1----:R-:W-:Y:S05]  /*3130*/  @!P0 BRA `(.L_x_56) ;  /* 0x00000060008c8947 */ /* 0x002fea0003800000 */
.L_x_55:
[----:B------:R-:W-:Y:S01]  /*3140*/  UISETP.NE.AND UP1, UPT, UR12, 0x1, UPT ;  /* 0x000000010c00788c */ /* 0x000fe2000bf25270 */
[----:B------:R-:W-:Y:S01]  /*3150*/  PLOP3.LUT P2, PT, PT, PT, PT, 0x80, 0x8 ;  /* 0x000000000008781c */ /* 0x000fe20003f4f070 */
[----:B------:R-:W-:Y:S02]  /*3160*/  UIADD3 UR14, UPT, UPT, UR17, 0x1, URZ ;  /* 0x00000001110e7890 */ /* 0x000fe4000fffe0ff */
[----:B------:R-:W-:Y:S02]  /*3170*/  ULEA UR28, UR17, UR11, 0xb ;  /* 0x0000000b111c7291 */ /* 0x000fe4000f8e58ff */
[----:B------:R-:W-:Y:S01]  /*3180*/  UISETP.NE.AND UP2, UPT, UR14, 0x3, UPT ;  /* 0x000000030e00788c */ /* 0x000fe2000bf45270 */
[----:B------:R-:W-:Y:S01]  /*3190*/  PLOP3.LUT P0, PT, PT, PT, UP1, 0x80, 0x8 ;  /* 0x000000000008781c */ /* 0x000fe20003f0f018 */
[----:B------:R-:W-:Y:S02]  /*31a0*/  UIADD3 UR40, UPT, UPT, UR28, 0x2, URZ ;  /* 0x000000021c287890 */ /* 0x000fe4000fffe0ff */
[----:B------:R-:W-:Y:S02]  /*31b0*/  USEL UR27, URZ, 0x1, UP2 ;  /* 0x00000001ff1b7887 */ /* 0x000fe40009000000 */
[----:B------:R-:W-:Y:S02]  /*31c0*/  USEL UR14, UR14, URZ, UP2 ;  /* 0x000000ff0e0e7287 */ /* 0x000fe40009000000 */
[----:B------:R-:W-:Y:S02]  /*31d0*/  UIADD3 UR36, UPT, UPT, UR28, 0x4, URZ ;  /* 0x000000041c247890 */ /* 0x000fe4000fffe0ff */
[----:B------:R-:W-:Y:S01]  /*31e0*/  @UP1 ULEA UR26, UR14, UR5, 0x3 ;  /* 0x000000050e1a1291 */ /* 0x000fe2000f8e18ff */
[----:B------:R-:W-:Y:S01]  /*31f0*/  LOP3.LUT R8, R8, UR27, RZ, 0x3c, !PT ;  /* 0x0000001b08087c12 */ /* 0x000fe2000f8e3cff */
[----:B------:R-:W-:Y:S02]  /*3200*/  UIADD3 UR32, UPT, UPT, UR28, 0x6, URZ ;  /* 0x000000061c207890 */ /* 0x000fe4000fffe0ff */
[----:B------:R-:W-:Y:S01]  /*3210*/  UIADD3 UR6, UPT, UPT, UR6, 0x18, URZ ;  /* 0x0000001806067890 */ /* 0x000fe2000fffe0ff */
[----:B-1----:R-:W-:Y:S01]  /*3220*/  @P0 SHF.L.U32 R0, R8, 0x1f, RZ ;  /* 0x0000001f08000819 */ /* 0x002fe200000006ff */
[----:B------:R-:W-:Y:S01]  /*3230*/  UIADD3 UR12, UPT, UPT, UR12, -0x1, URZ ;  /* 0xffffffff0c0c7890 */ /* 0x000fe2000fffe0ff */
[----:B------:R-:W-:Y:S02]  /*3240*/  UMOV UR29, 0x40004040 ;  /* 0x40004040001d7882 */ /* 0x000fe40000000000 */
[----:B------:R2:W3:Y:S01]  /*3250*/  @P0 SYNCS.PHASECHK.TRANS64.TRYWAIT P2, [UR26], R0 ;  /* 0x00000000ff0005a7 */ /* 0x0004e2000804111a */
[----:B------:R-:W-:Y:S01]  /*3260*/  ULEA UR26, UR17, UR10, 0x9 ;  /* 0x0000000a111a7291 */ /* 0x000fe2000f8e48ff */
[----:B------:R-:W-:Y:S01]  /*3270*/  UMOV UR27, 0x40004040 ;  /* 0x40004040001b7882 */ /* 0x000fe20000000000 */
[----:B------:R-:W-:Y:S02]  /*3280*/  UMOV UR41, 0x40004040 ;  /* 0x4000404000297882 */ /* 0x000fe40000000000 */
[----:B------:R-:W-:Y:S02]  /*3290*/  UIADD3 UR38, UPT, UPT, UR26, 0x2, URZ ;  /* 0x000000021a267890 */ /* 0x000fe4000fffe0ff */
[----:B------:R-:W-:Y:S02]  /*32a0*/  UIADD3 UR34, UPT, UPT, UR26, 0x4, URZ ;  /* 0x000000041a227890 */ /* 0x000fe4000fffe0ff */
[----:B------:R-:W-:Y:S01]  /*32b0*/  UIADD3 UR30, UPT, UPT, UR26, 0x6, URZ ;  /* 0x000000061a1e7890 */ /* 0x000fe2000fffe0ff */
[----:B------:R2:W-:Y:S01]  /*32c0*/  UTCQMMA gdesc[UR26], gdesc[UR28], tmem[UR8], tmem[UR24], idesc[UR25], UP4 ;  /* 0x00ff181c1a0075ea */ /* 0x0005e2000a000308 */
[----:B------:R-:W-:Y:S01]  /*32d0*/  UPLOP3.LUT UP4, UPT, UPT, UPT, UPT, 0x80, 0x8 ;  /* 0x000000000008789c */ /* 0x000fe20003f8f070 */
[----:B------:R-:W-:Y:S01]  /*32e0*/  UMOV UR39, 0x40004040 ;  /* 0x4000404000277882 */ /* 0x000fe20000000000 */
[----:B------:R-:W-:Y:S01]  /*32f0*/  UMOV UR37, 0x40004040 ;  /* 0x4000404000257882 */ /* 0x000fe20000000000 */
[----:B------:R2:W-:Y:S01]  /*3300*/  UTCQMMA gdesc[UR38], gdesc[UR40], tmem[UR8], tmem[UR22], idesc[UR23], UPT ;  /* 0x00ff1628260075ea */ /* 0x0005e2000b800308 */
[----:B------:R-:W-:Y:S01]  /*3310*/  UMOV UR35, 0x40004040 ;  /* 0x4000404000237882 */ /* 0x000fe20000000000 */
[----:B------:R-:W-:Y:S01]  /*3320*/  UMOV UR33, 0x40004040 ;  /* 0x4000404000217882 */ /* 0x000fe20000000000 */
[----:B------:R-:W-:Y:S01]  /*3330*/  UMOV UR31, 0x40004040 ;  /* 0x40004040001f7882 */ /* 0x000fe20000000000 */
[----:B------:R2:W-:Y:S01]  /*3340*/  UTCQMMA gdesc[UR34], gdesc[UR36], tmem[UR8], tmem[UR20], idesc[UR21], UPT ;  /* 0x00ff1424220075ea */ /* 0x0005e2000b800308 */
[----:B------:R2:W-:Y:S01]  /*3350*/  UTCQMMA gdesc[UR30], gdesc[UR32], tmem[UR8], tmem[UR18], idesc[UR19], UPT ;  /* 0x00ff12201e0075ea */ /* 0x0005e2000b800308 */
[----:B------:R2:W-:Y:S01]  /*3360*/  UTCBAR [UR6], URZ ;  /* 0x000000ff060073e9 */ /* 0x0005e200080000ff */
[----:B------:R-:W-:Y:S01]  /*3370*/  UMOV UR17, UR14 ;  /* 0x0000000e00117c82 */ /* 0x000fe20008000000 */
[----:B------:R-:W-:Y:S05]  /*3380*/  BRA.U UP0, `(.L_x_57) ;  /* 0xfffffffd00507547 */ /* 0x000fea000b83ffff */
.L_x_54:
[----:B------:R-:W-:Y:S01]  /*3390*/  UIADD3 UR15, UPT, UPT, UR15, 0x1, URZ ;  /* 0x000000010f0f7890 */ /* 0x000fe2000fffe0ff */
[C---:B------:R-:W-:Y:S01]  /*33a0*/  ISETP.NE.AND P0, PT, R10.reuse, 0x2, PT ;  /* 0x000000020a00780c */ /* 0x040fe20003f05270 */
[----:B------:R-:W-:Y:S02]  /*33b0*/  UIADD3 UR7, UPT, UPT, UR7, 0xa0, URZ ;  /* 0x000000a007077890 */ /* 0x000fe4000fffe0ff */
[----:B------:R-:W-:Y:S01]  /*33c0*/  UISETP.NE.AND UP0, UPT, UR15, 0x4, UPT ;  /* 0x000000040f00788c */ /* 0x000fe2000bf05270 */
[----:B-12---:R-:W-:Y:S02]  /*33d0*/  SEL R0, RZ, 0x1, P0 ;  /* 0x00000001ff007807 */ /* 0x006fe40000000000 */
[----:B------:R-:W-:Y:S01]  /*33e0*/  SEL R10, R10, RZ, P0 ;  /* 0x000000ff0a0a7207 */ /* 0x000fe20000000000 */
[----:B------:R-:W-:Y:S01]  /*33f0*/  USEL UR6, URZ, 0x1, UP0 ;  /* 0x00000001ff067887 */ /* 0x000fe20008000000 */
[----:B------:R-:W-:Y:S01]  /*3400*/  LOP3.LUT R9, R9, R0, RZ, 0x3c, !PT ;  /* 0x0000000009097212 */ /* 0x000fe200078e3cff */
[----:B------:R-:W-:Y:S01]  /*3410*/  USEL UR15, UR15, URZ, UP0 ;  /* 0x000000ff0f0f7287 */ /* 0x000fe20008000000 */
[----:B------:R1:W-:Y:S03]  /*3420*/  UTCBAR [UR7], URZ ;  /* 0x000000ff070073e9 */ /* 0x0003e600080000ff */
[----:B------:R-:W-:Y:S01]  /*3430*/  LOP3.LUT R11, R11, UR6, RZ, 0x3c, !PT ;  /* 0x000000060b0b7c12 */ /* 0x000fe2000f8e3cff */
[----:B------:R-:W-:Y:S07]  /*3440*/  @P1 BRA `(.L_x_58) ;  /* 0xfffffff800881947 */ /* 0x000fee000383ffff */
[----:B------:R-:W2:Y:S01]  /*3450*/  S2UR UR4, SR_CgaCtaId ;  /* 0x00000000000479c3 */ /* 0x000ea20000008800 */
[----:B------:R-:W-:Y:S01]  /*3460*/  ELECT P0, URZ, PT ;  /* 0x0000000000ff782f */ /* 0x000fe20003800000 */
[----:B------:R-:W-:Y:S01]  /*3470*/  IMAD.MOV.U32 R0, RZ, RZ, 0x1 ;  /* 0x00000001ff007424 */ /* 0x000fe200078e00ff */
[----:B------:R-:W-:Y:S01]  /*3480*/  UIADD3 UR5, UPT, UPT, UR5, 0xc0, URZ ;  /* 0x000000c005057890 */ /* 0x000fe2000fffe0ff */
[----:B------:R-:W-:Y:S01]  /*3490*/  SHF.L.U32 R2, R11, 0x1f, RZ ;  /* 0x0000001f0b027819 */ /* 0x000fe200000006ff */
[----:B------:R-:W-:-:S03]  /*34a0*/  UMOV UR6, 0x40 ;  /* 0x0000004000067882 */ /* 0x000fc60000000000 */
[----:B------:R-:W-:Y:S01]  /*34b0*/  UVIRTCOUNT.DEALLOC.SMPOOL 0x80 ;  /* 0x000000800000784c */ /* 0x000fe20000000000 */
[----:B--2---:R-:W-:Y:S02]  /*34c0*/  ULEA UR4, UR4, UR6, 0x18 ;  /* 0x0000000604047291 */ /* 0x004fe4000f8ec0ff */
[----:B------:R-:W-:-:S07]  /*34d0*/  ULEA UR6, UR15, UR5, 0x3 ;  /* 0x000000050f067291 */ /* 0x000fce000f8e18ff */
[----:B------:R2:W-:Y:S02]  /*34e0*/  @P0 STS.U8 [UR4+0x1c], R0 ;  /* 0x00001c00ff000988 */ /* 0x0005e40008000004 */
[----:B------:R-:W4:Y:S02]  /*34f0*/  SYNCS.PHASECHK.TRANS64.TRYWAIT P0, [UR6], R2 ;  /* 0x00000002ff0075a7 */ /* 0x000f240008001106 */
[----:B--2-4-:R-:W-:Y:S05]  /*3500*/  @!P0 BRA `(.L_x_59) ;  /* 0x0000005c00b08947 */ /* 0x014fea0003800000 */
.L_x_142:
[----:B-1----:R-:W-:-:S04]  /*3510*/  UIADD3 UR7, UPT, UPT, UR15, 0x1, URZ ;  /* 0x000000010f077890 */ /* 0x002fc8000fffe0ff */
[----:B------:R-:W-:-:S04]  /*3520*/  UISETP.NE.AND UP0, UPT, UR7, 0x4, UPT ;  /* 0x000000040700788c */ /* 0x000fc8000bf05270 */
[----:B------:R-:W-:Y:S02]  /*3530*/  USEL UR8, URZ, 0x1, UP0 ;  /* 0x00000001ff087887 */ /* 0x000fe40008000000 */
[----:B------:R-:W-:-:S04]  /*3540*/  USEL UR7, UR7, URZ, UP0 ;  /* 0x000000ff07077287 */ /* 0x000fc80008000000 */
[----:B------:R-:W-:Y:S01]  /*3550*/  ULEA UR6, UR7, UR5, 0x3 ;  /* 0x0000000507067291 */ /* 0x000fe2000f8e18ff */
[----:B--2---:R-:W-:-:S04]  /*3560*/  LOP3.LUT R2, R11, UR8, RZ, 0x3c, !PT ;  /* 0x000000080b027c12 */ /* 0x004fc8000f8e3cff */
[----:B------:R-:W-:-:S04]  /*3570*/  SHF.L.U32 R3, R2, 0x1f, RZ ;  /* 0x0000001f02037819 */ /* 0x000fc800000006ff */
[----:B------:R-:W1:Y:S02]  /*3580*/  SYNCS.PHASECHK.TRANS64.TRYWAIT P0, [UR6], R3 ;  /* 0x00000003ff0075a7 */ /* 0x000e640008001106 */
[----:B-1----:R-:W-:Y:S05]  /*3590*/  @!P0 BRA `(.L_x_60) ;  /* 0x0000005c00a48947 */ /* 0x002fea0003800000 */
.L_x_144:
        /* <DEDUP_REMOVED lines=9> */
.L_x_146:
[----:B------:R-:W-:-:S04]  /*3630*/  UIADD3 UR7, UPT, UPT, UR7, 0x1, URZ ;  /* 0x0000000107077890 */ /* 0x000fc8000fffe0ff */
[----:B------:R-:W-:-:S04]  /*3640*/  UISETP.NE.AND UP0, UPT, UR7, 0x4, UPT ;  /* 0x000000040700788c */ /* 0x000fc8000bf05270 */
[----:B------:R-:W-:Y:S02]  /*3650*/  USEL UR6, URZ, 0x1, UP0 ;  /* 0x00000001ff067887 */ /* 0x000fe40008000000 */
[----:B------:R-:W-:-:S04]  /*3660*/  USEL UR7, UR7, URZ, UP0 ;  /* 0x000000ff07077287 */ /* 0x000fc80008000000 */
[----:B------:R-:W-:Y:S01]  /*3670*/  ULEA UR7, UR7, UR5, 0x3 ;  /* 0x0000000507077291 */ /* 0x000fe2000f8e18ff */
[----:B------:R-:W-:-:S04]  /*3680*/  LOP3.LUT R2, R2, UR6, RZ, 0x3c, !PT ;  /* 0x0000000602027c12 */ /* 0x000fc8000f8e3cff */
[----:B------:R-:W-:-:S04]  /*3690*/  SHF.L.U32 R2, R2, 0x1f, RZ ;  /* 0x0000001f02027819 */ /* 0x000fc800000006ff */
[----:B------:R-:W2:Y:S02]  /*36a0*/  SYNCS.PHASECHK.TRANS64.TRYWAIT P0, [UR7], R2 ;  /* 0x00000002ff0075a7 */ /* 0x000ea40008001107 */
[----:B--2---:R-:W-:Y:S05]  /*36b0*/  @!P0 BRA `(.L_x_62) ;  /* 0x0000005c008c8947 */ /* 0x004fea0003800000 */
.L_x_148:
[----:B------:R-:W-:Y:S01]  /*36c0*/  NOP ;  /* 0x0000000000007918 */ /* 0x000fe20000000000 */
[----:B-1----:R-:W1:Y:S01]  /*36d0*/  LDS R0, [UR4+0x14] ;  /* 0x00001404ff007984 */ /* 0x002e620008000800 */
[----:B------:R-:W-:Y:S01]  /*36e0*/  ULOP3.LUT UR6, UR16, 0xffff, URZ, 0xc0, !UPT ;  /* 0x0000ffff10067892 */ /* 0x000fe2000f8ec0ff */
[----:B------:R-:W-:Y:S01]  /*36f0*/  UMOV UR8, 0xffff ;  /* 0x0000ffff00087882 */ /* 0x000fe20000000000 */
[----:B------:R-:W-:Y:S02]  /*3700*/  UMOV UR5, 0x1 ;  /* 0x0000000100057882 */ /* 0x000fe40000000000 */
[----:B------:R-:W-:-:S04]  /*3710*/  USHF.R.U32.HI UR6, URZ, 0x5, UR6 ;  /* 0x00000005ff067899 */ /* 0x000fc80008011606 */
[----:B------:R-:W-:Y:S02]  /*3720*/  USHF.L.U32 UR8, UR8, UR6, URZ ;  /* 0x0000000608087299 */ /* 0x000fe400080006ff */
[----:B------:R-:W-:-:S04]  /*3730*/  USHF.L.U32 UR5, UR5, UR6, URZ ;  /* 0x0000000605057299 */ /* 0x000fc800080006ff */
[----:B-1----:R-:W-:-:S04]  /*3740*/  LOP3.LUT R0, R0, UR8, RZ, 0xc0, !PT ;  /* 0x0000000800007c12 */ /* 0x002fc8000f8ec0ff */
[----:B------:R-:W-:-:S13]  /*3750*/  ISETP.NE.AND P0, PT, R0, UR8, PT ;  /* 0x0000000800007c0c */ /* 0x000fda000bf05270 */
[----:B------:R-:W-:Y:S05]  /*3760*/  @P0 BRA `(.L_x_63) ;  /* 0x0000000000580947 */ /* 0x000fea0003800000 */
[----:B------:R-:W1:Y:S02]  /*3770*/  LDS R0, [UR4+0x18] ;  /* 0x00001804ff007984 */ /* 0x000e640008000800 */
[----:B-1----:R-:W-:-:S04]  /*3780*/  LOP3.LUT R0, R0, UR5, RZ, 0xc0, !PT ;  /* 0x0000000500007c12 */ /* 0x002fc8000f8ec0ff */
[----:B------:R-:W-:-:S13]  /*3790*/  ISETP.NE.AND P0, PT, R0, UR5, PT ;  /* 0x0000000500007c0c */ /* 0x000fda000bf05270 */
[----:B------:R-:W-:Y:S05]  /*37a0*/  @P0 BRA `(.L_x_64) ;  /* 0x00000000003c0947 */ /* 0x000fea0003800000 */
[----:B------:R-:W1:Y:S01]  /*37b0*/  S2R R2, SR_LANEID ;  /* 0x0000000000027919 */ /* 0x000e620000000000 */
[----:B------:R-:W-:Y:S01]  /*37c0*/  ULOP3.LUT UR8, URZ, UR8, URZ, 0x33, !UPT ;  /* 0x00000008ff087292 */ /* 0x000fe2000f8e33ff */
[----:B------:R-:W-:Y:S02]  /*37d0*/  VOTEU.ANY UR7, UPT, PT ;  /* 0x0000000000077886 */ /* 0x000fe400038e0100 */
[----:B------:R-:W-:-:S03]  /*37e0*/  UFLO.U32 UR7, UR7 ;  /* 0x00000007000772bd */ /* 0x000fc600080e0000 */
[----:B------:R-:W-:-:S04]  /*37f0*/  IMAD.U32 R0, RZ, RZ, UR8 ;  /* 0x00000008ff007e24 */ /* 0x000fc8000f8e00ff */
[----:B------:R2:W4:Y:S02]  /*3800*/  REDUX UR6, R0 ;  /* 0x00000000000673c4 */ /* 0x0005240000000000 */
[----:B------:R1:W-:Y:S02]  /*3810*/  UTCATOMSWS.AND URZ, UR8 ;  /* 0x0000000800ff79e3 */ /* 0x0003e40008000000 */
[----:B-1----:R-:W-:Y:S02]  /*3820*/  ISETP.EQ.U32.AND P0, PT, R2, UR7, PT ;  /* 0x0000000702007c0c */ /* 0x002fe4000bf02070 */
[----:B--2---:R-:W-:Y:S02]  /*3830*/  LOP3.LUT R0, RZ, UR5, RZ, 0x33, !PT ;  /* 0x00000005ff007c12 */ /* 0x004fe4000f8e33ff */
[----:B----4-:R-:W-:Y:S02]  /*3840*/  MOV R2, UR6 ;  /* 0x0000000600027c02 */ /* 0x010fe40008000f00 */
[----:B------:R-:W1:Y:S07]  /*3850*/  REDUX UR5, R0 ;  /* 0x00000000000573c4 */ /* 0x000e6e0000000000 */
[----:B------:R2:W-:Y:S01]  /*3860*/  @P0 ATOMS.AND RZ, [UR4+0x14], R2 ;  /* 0x00001402ffff098c */ /* 0x0005e2000a800004 */
[----:B-1----:R-:W-:-:S05]  /*3870*/  IMAD.U32 R0, RZ, RZ, UR5 ;  /* 0x00000005ff007e24 */ /* 0x002fca000f8e00ff */
[----:B------:R2:W-:Y:S01]  /*3880*/  @P0 ATOMS.AND RZ, [UR4+0x18], R0 ;  /* 0x00001800ffff098c */ /* 0x0005e2000a800004 */
[----:B------:R-:W-:Y:S05]  /*3890*/  BRA `(.L_x_65) ;  /* 0x0000000000147947 */ /* 0x000fea0003800000 */
.L_x_64:
[----:B------:R-:W-:Y:S02]  /*38a0*/  MOV R2, 0x38c0 ;  /* 0x000038c000027802 */ /* 0x000fe40000000f00 */
[----:B---3-5:R-:W-:Y:S05]  /*38b0*/  CALL.REL.NOINC `($__internal_0_$__cuda_sm10x_tcgen05_guardrail_trap_col_being_dealloced_not_returned_by_alloc) ;  /* 0x0000006000707944 */ /* 0x028fea0003c00000 */
[----:B------:R-:W-:Y:S05]  /*38c0*/  BRA `(.L_x_65) ;  /* 0x0000000000087947 */ /* 0x000fea0003800000 */
.L_x_63:
[----:B------:R-:W-:Y:S02]  /*38d0*/  MOV R2, 0x38f0 ;  /* 0x000038f000027802 */ /* 0x000fe40000000f00 */
[----:B---3-5:R-:W-:Y:S05]  /*38e0*/  CALL.REL.NOINC `($__internal_2_$__cuda_sm10x_tcgen05_guardrail_trap_unallocated_columns_being_dealloced) ;  /* 0x00000060007c7944 */ /* 0x028fea0003c00000 */
.L_x_65:
[----:B------:R-:W-:Y:S01]  /*38f0*/  NOP ;  /* 0x0000000000007918 */ /* 0x000fe20000000000 */
[----:B------:R-:W-:Y:S05]  /*3900*/  EXIT ;  /* 0x000000000000794d */ /* 0x000fea0003800000 */
.L_x_47:
[----:B------:R-:W-:-:S09]  /*3910*/  UISETP.NE.OR UP2, UPT, UR8, 0x3, !UP2 ;  /* 0x000000030800788c */ /* 0x000fd2000d745670 */
[----:B------:R-:W-:Y:S05]  /*3920*/  BRA.U UP2, `(.L_x_66) ;  /* 0x0000001102087547 */ /* 0x000fea000b800000 */
[----:B------:R-:W1:Y:S01]  /*3930*/  LDC R0, c[0x0][0xb30] ;  /* 0x0002cc00ff007b82 */ /* 0x000e620000000800 */
[----:B------:R-:W2:Y:S01]  /*3940*/  LDCU.64 UR8, c[0x0][0x888] ;  /* 0x00011100ff0877ac */ /* 0x000ea20008000a00 */
[----:B------:R-:W-:Y:S02]  /*3950*/  HFMA2 R27, -RZ, RZ, 0, 0 ;  /* 0x00000000ff1b7431 */ /* 0x000fe400000001ff */
[----:B------:R-:W-:Y:S01]  /*3960*/  IMAD.MOV.U32 R29, RZ, RZ, 0x1 ;  /* 0x00000001ff1d7424 */ /* 0x000fe200078e00ff */
[----:B------:R-:W-:Y:S01]  /*3970*/  MOV R25, 0x1000 ;  /* 0x0000100000197802 */ /* 0x000fe20000000f00 */
[----:B------:R-:W4:Y:S01]  /*3980*/  LDCU.64 UR4, c[0x0][0x890] ;  /* 0x00011200ff0477ac */ /* 0x000f220008000a00 */
[----:B------:R-:W-:Y:S01]  /*3990*/  IMAD.MOV.U32 R28, RZ, RZ, RZ ;  /* 0x000000ffff1c7224 */ /* 0x000fe200078e00ff */
[----:B------:R-:W3:Y:S01]  /*39a0*/  LDC R24, c[0x0][0x370] ;  /* 0x0000dc00ff187b82 */ /* 0x000ee20000000800 */
[----:B------:R-:W-:Y:S01]  /*39b0*/  UMOV UR7, 0x400 ;  /* 0x0000040000077882 */ /* 0x000fe20000000000 */
[----:B------:R-:W-:-:S02]  /*39c0*/  UPLOP3.LUT UP1, UPT, UPT, UPT, UPT, 0x40, 0x4 ;  /* 0x000000000004789c */ /* 0x000fc40003f2e870 */
[----:B------:R-:W-:-:S04]  /*39d0*/  ULEA UR7, UR37, UR7, 0x18 ;  /* 0x0000000725077291 */ /* 0x000fc8000f8ec0ff */
[----:B------:R-:W3:Y:S01]  /*39e0*/  LDC R3, c[0x0][0xb0c] ;  /* 0x0002c300ff037b82 */ /* 0x000ee20000000800 */
[----:B------:R-:W-:Y:S02]  /*39f0*/  UIADD3 UR13, UPT, UPT, UR7, 0x48, URZ ;  /* 0x00000048070d7890 */ /* 0x000fe4000fffe0ff */
[----:B--2---:R-:W-:Y:S02]  /*3a00*/  UISETP.NE.U32.AND UP2, UPT, UR8, URZ, UPT ;  /* 0x000000ff0800728c */ /* 0x004fe4000bf45070 */
[----:B------:R-:W-:Y:S02]  /*3a10*/  UIADD3 UR33, UPT, UPT, UR7, 0x30, URZ ;  /* 0x0000003007217890 */ /* 0x000fe4000fffe0ff */
[----:B----4-:R-:W-:Y:S01]  /*3a20*/  UISETP.NE.U32.AND UP3, UPT, UR4, URZ, UPT ;  /* 0x000000ff0400728c */ /* 0x010fe2000bf65070 */
[----:B------:R-:W2:Y:S01]  /*3a30*/  LDC R18, c[0x0][0xb20] ;  /* 0x0002c800ff127b82 */ /* 0x000ea20000000800 */
[----:B-1----:R-:W-:Y:S01]  /*3a40*/  ISETP.NE.AND P1, PT, R0, 0x1, PT ;  /* 0x000000010000780c */ /* 0x002fe20003f25270 */
[----:B------:R-:W-:-:S02]  /*3a50*/  UISETP.NE.AND.EX UP2, UPT, UR9, URZ, UPT, UP2 ;  /* 0x000000ff0900728c */ /* 0x000fc4000bf45320 */
[----:B------:R-:W-:Y:S02]  /*3a60*/  UIADD3 UR25, UPT, UPT, UR7, 0x38, URZ ;  /* 0x0000003807197890 */ /* 0x000fe4000fffe0ff */
[----:B------:R-:W-:Y:S02]  /*3a70*/  UIADD3 UR17, UPT, UPT, UR7, 0x40, URZ ;  /* 0x0000004007117890 */ /* 0x000fe4000fffe0ff */
[----:B------:R-:W1:Y:S01]  /*3a80*/  LDC.64 R30, c[0x0][0x348] ;  /* 0x0000d200ff1e7b82 */ /* 0x000e620000000a00 */
[----:B------:R-:W-:Y:S02]  /*3a90*/  UPRMT UR13, UR37, 0x654, UR13 ;  /* 0x00000654250d7896 */ /* 0x000fe4000800000d */
[----:B------:R-:W-:-:S05]  /*3aa0*/  UISETP.NE.AND.EX UP3, UPT, UR5, URZ, UPT, UP3 ;  /* 0x000000ff0500728c */ /* 0x000fca000bf65330 */
[----:B------:R-:W4:Y:S08]  /*3ab0*/  LDC.64 R16, c[0x0][0xb10] ;  /* 0x0002c400ff107b82 */ /* 0x000f300000000a00 */
[----:B------:R-:W1:Y:S08]  /*3ac0*/  LDC.64 R6, c[0x0][0xb18] ;  /* 0x0002c600ff067b82 */ /* 0x000e700000000a00 */
[----:B------:R-:W1:Y:S08]  /*3ad0*/  LDC.64 R4, c[0x0][0xb28] ;  /* 0x0002ca00ff047b82 */ /* 0x000e700000000a00 */
[----:B--23--:R-:W1:Y:S02]  /*3ae0*/  LDC R19, c[0x0][0x374] ;  /* 0x0000dd00ff137b82 */ /* 0x00ce640000000800 */
.L_x_77:
[C---:B------:R-:W-:Y:S02]  /*3af0*/  LEA R0, R28.reuse, UR7, 0x3 ;  /* 0x000000071c007c11 */ /* 0x040fe4000f8e18ff */
[----:B------:R-:W-:Y:S02]  /*3b00*/  SHF.L.U32 R2, R27, 0x1f, RZ ;  /* 0x0000001f1b027819 */ /* 0x000fe400000006ff */
[----:B------:R-:W-:Y:S02]  /*3b10*/  LEA R20, R28, UR7, 0x4 ;  /* 0x000000071c147c11 */ /* 0x000fe4000f8e20ff */
[----:B--2---:R-:W2:Y:S02]  /*3b20*/  SYNCS.PHASECHK.TRANS64.TRYWAIT P0, [R0+URZ+0x80], R2 ;  /* 0x00008002000075a7 */ /* 0x004ea400080011ff */
[----:B--2---:R-:W-:Y:S05]  /*3b30*/  @!P0 BRA `(.L_x_67) ;  /* 0x0000005800848947 */ /* 0x004fea0003800000 */
.L_x_149:
[----:B------:R-:W-:Y:S01]  /*3b40*/  ISETP.GE.AND P0, PT, R40, 0x1, PT ;  /* 0x000000012800780c */ /* 0x000fe20003f06270 */
[----:B------:R-:W3:Y:S01]  /*3b50*/  LDS.128 R20, [R20+0x110] ;  /* 0x0001100014147984 */ /* 0x000ee20000000c00 */
[----:B--2---:R-:W-:Y:S01]  /*3b60*/  VIADD R0, R0, 0x90 ;  /* 0x0000009000007836 */ /* 0x004fe20000000000 */
[----:B------:R-:W-:Y:S01]  /*3b70*/  @!PT LDS RZ, [RZ] ;  /* 0x00000000fffff984 */ /* 0x000fe20000000800 */
[----:B------:R-:W-:Y:S01]  /*3b80*/  @!PT LDS RZ, [RZ] ;  /* 0x00000000fffff984 */ /* 0x000fe20000000800 */
[----:B------:R-:W-:Y:S01]  /*3b90*/  @!PT LDS RZ, [RZ] ;  /* 0x00000000fffff984 */ /* 0x000fe20000000800 */
[----:B------:R-:W-:Y:S01]  /*3ba0*/  @!PT LDS RZ, [RZ] ;  /* 0x00000000fffff984 */ /* 0x000fe20000000800 */
[----:B------:R2:W-:Y:S06]  /*3bb0*/  MEMBAR.ALL.CTA ;  /* 0x0000000000007992 */ /* 0x0005ec0000008000 */
[----:B--2---:R-:W2:Y:S01]  /*3bc0*/  FENCE.VIEW.ASYNC.S ;  /* 0x00000000000073c6 */ /* 0x004ea20000000000 */
[----:B------:R-:W-:Y:S04]  /*3bd0*/  PRMT R0, RZ, 0x654, R0 ;  /* 0x00000654ff007816 */ /* 0x000fe80000000000 */
[----:B--2---:R2:W-:Y:S01]  /*3be0*/  SYNCS.ARRIVE.TRANS64.RED.A1T0 RZ, [R0+URZ], RZ ;  /* 0x000000ff00ff79a7 */ /* 0x0045e200081004ff */
[----:B---3--:R-:W-:Y:S11]  /*3bf0*/  LOP3.LUT P3, RZ, R22, 0x1, RZ, 0xc0, !PT ;  /* 0x0000000116ff7812 */ /* 0x008ff6000786c0ff */
[----:B------:R-:W-:Y:S02]  /*3c00*/  @!UPT UIADD3 URZ, UPT, UPT, URZ, URZ, URZ ;  /* 0x000000fffffff290 */ /* 0x000fe4000fffe0ff */
[----:B------:R-:W-:Y:S02]  /*3c10*/  @P3 MOV R11, R20 ;  /* 0x00000014000b3202 */ /* 0x000fe40000000f00 */
[----:B------:R-:W-:Y:S01]  /*3c20*/  @P3 LOP3.LUT R10, R21, 0xffff, RZ, 0xc0, !PT ;  /* 0x0000ffff150a3812 */ /* 0x000fe200078ec0ff */
[----:B--2---:R-:W-:Y:S06]  /*3c30*/  @!P0 BRA `(.L_x_68) ;  /* 0x0000000000a48947 */ /* 0x004fec0003800000 */
[-C--:B-1----:R-:W-:Y:S01]  /*3c40*/  IMAD.HI.U32 R0, R19, R7.reuse, RZ ;  /* 0x0000000713007227 */ /* 0x082fe200078e00ff */
[----:B------:R-:W-:Y:S02]  /*3c50*/  ISETP.NE.AND P0, PT, R6, 0x1, PT ;  /* 0x000000010600780c */ /* 0x000fe40003f05270 */
[----:B------:R-:W-:Y:S01]  /*3c60*/  ISETP.NE.AND P2, PT, R40, 0x1, PT ;  /* 0x000000012800780c */ /* 0x000fe20003f45270 */
[----:B----4-:R-:W-:Y:S01]  /*3c70*/  IMAD.HI.U32 R9, R24, R16, RZ ;  /* 0x0000001018097227 */ /* 0x010fe200078e00ff */
[----:B------:R-:W-:Y:S02]  /*3c80*/  SHF.R.U32.HI R0, RZ, R18, R0 ;  /* 0x00000012ff007219 */ /* 0x000fe40000011600 */
[----:B------:R-:W-:Y:S01]  /*3c90*/  ISETP.NE.AND P4, PT, R3, 0x1, PT ;  /* 0x000000010300780c */ /* 0x000fe20003f85270 */
[----:B------:R-:W-:Y:S01]  /*3ca0*/  IMAD.HI.U32 R13, R10, R7, RZ ;  /* 0x000000070a0d7227 */ /* 0x000fe200078e00ff */
[----:B------:R-:W-:Y:S02]  /*3cb0*/  SHF.R.U32.HI R9, RZ, R17, R9 ;  /* 0x00000011ff097219 */ /* 0x000fe40000011609 */
[----:B------:R-:W-:Y:S01]  /*3cc0*/  SEL R0, R19, R0, !P0 ;  /* 0x0000000013007207 */ /* 0x000fe20004000000 */
[----:B------:R-:W-:Y:S01]  /*3cd0*/  IMAD.HI.U32 R12, R11, R16, RZ ;  /* 0x000000100b0c7227 */ /* 0x000fe200078e00ff */
[----:B------:R-:W-:Y:S03]  /*3ce0*/  SEL R9, R24, R9, !P4 ;  /* 0x0000000918097207 */ /* 0x000fe60006000000 */
[-C--:B------:R-:W-:Y:S01]  /*3cf0*/  IMAD.HI.U32 R8, R0, R4.reuse, RZ ;  /* 0x0000000400087227 */ /* 0x080fe200078e00ff */
[----:B------:R-:W-:Y:S03]  /*3d00*/  SHF.R.U32.HI R12, RZ, R17, R12 ;  /* 0x00000011ff0c7219 */ /* 0x000fe6000001160c */
[----:B------:R-:W-:Y:S01]  /*3d10*/  IMAD.HI.U32 R2, R9, R4, RZ ;  /* 0x0000000409027227 */ /* 0x000fe200078e00ff */
[-C--:B------:R-:W-:Y:S02]  /*3d20*/  @P2 SHF.R.U32.HI R0, RZ, R5.reuse, R8 ;  /* 0x00000005ff002219 */ /* 0x080fe40000011608 */
[----:B------:R-:W-:Y:S02]  /*3d30*/  SHF.R.U32.HI R8, RZ, R18, R13 ;  /* 0x00000012ff087219 */ /* 0x000fe4000001160d */
[----:B------:R-:W-:Y:S01]  /*3d40*/  @P2 SHF.R.U32.HI R9, RZ, R5, R2 ;  /* 0x00000005ff092219 */ /* 0x000fe20000011602 */
[----:B------:R-:W-:Y:S01]  /*3d50*/  IMAD R0, R40, R0, RZ ;  /* 0x0000000028007224 */ /* 0x000fe200078e02ff */
[----:B------:R-:W-:Y:S02]  /*3d60*/  SEL R8, R10, R8, !P0 ;  /* 0x000000080a087207 */ /* 0x000fe40004000000 */
[----:B------:R-:W-:Y:S01]  /*3d70*/  SEL R2, R11, R12, !P4 ;  /* 0x0000000c0b027207 */ /* 0x000fe20006000000 */
[----:B------:R-:W-:Y:S01]  /*3d80*/  IMAD R12, R40, R9, RZ ;  /* 0x00000009280c7224 */ /* 0x000fe200078e02ff */
[C---:B------:R-:W-:Y:S01]  /*3d90*/  ISETP.GE.AND P0, PT, R8.reuse, R0, PT ;  /* 0x000000000800720c */ /* 0x040fe20003f06270 */
[----:B------:R-:W-:Y:S03]  /*3da0*/  IMAD.HI.U32 R0, R8, R4, RZ ;  /* 0x0000000408007227 */ /* 0x000fe600078e00ff */
[----:B------:R-:W-:Y:S02]  /*3db0*/  ISETP.GE.OR P0, PT, R2, R12, P0 ;  /* 0x0000000c0200720c */ /* 0x000fe40000706670 */
[-C--:B------:R-:W-:Y:S04]  /*3dc0*/  SHF.R.U32.HI R0, RZ, R5.reuse, R0 ;  /* 0x00000005ff007219 */ /* 0x080fe80000011600 */
[----:B------:R-:W-:Y:S05]  /*3dd0*/  SEL R13, R8, R0, !P2 ;  /* 0x00000000080d7207 */ /* 0x000fea0005000000 */
[----:B------:R-:W-:Y:S02]  /*3de0*/  IMAD.MOV R12, RZ, RZ, -R13 ;  /* 0x000000ffff0c7224 */ /* 0x000fe400078e0a0d */
[----:B------:R-:W-:Y:S04]  /*3df0*/  @!P0 IMAD.HI.U32 R0, R2, R4, RZ ;  /* 0x0000000402008227 */ /* 0x000fe800078e00ff */
[----:B------:R-:W-:Y:S01]  /*3e00*/  IMAD R12, R40, R12, R8 ;  /* 0x0000000c280c7224 */ /* 0x000fe200078e0208 */
[----:B------:R-:W-:Y:S04]  /*3e10*/  @!P0 SHF.R.U32.HI R0, RZ, R5, R0 ;  /* 0x00000005ff008219 */ /* 0x000fe80000011600 */
[----:B------:R-:W-:Y:S04]  /*3e20*/  @!P0 SEL R0, R2, R0, !P2 ;  /* 0x0000000002008207 */ /* 0x000fe80005000000 */
[----:B------:R-:W-:Y:S01]  /*3e30*/  @!P0 IADD3 R13, PT, PT, R13, -R0, RZ ;  /* 0x800000000d0d8210 */ /* 0x000fe20007ffe0ff */
[----:B------:R-:W-:Y:S01]  /*3e40*/  @!P0 IMAD R0, R9, R12, R0 ;  /* 0x0000000c09008224 */ /* 0x000fe200078e0200 */
[----:B------:R-:W-:Y:S01]  /*3e50*/  IADD3 R9, PT, PT, -R8, RZ, RZ ;  /* 0x000000ff08097210 */ /* 0x000fe20007ffe1ff */
[--C-:B------:R-:W-:Y:S02]  /*3e60*/  IMAD.MOV R12, RZ, RZ, -R2.reuse ;  /* 0x000000ffff0c7224 */ /* 0x100fe400078e0a02 */
[----:B------:R-:W-:Y:S02]  /*3e70*/  @!P0 IMAD R8, R13, R40, R2 ;  /* 0x000000280d088224 */ /* 0x000fe400078e0202 */
[----:B------:R-:W-:Y:S02]  /*3e80*/  @!P0 IMAD.MOV.U32 R2, RZ, RZ, R0 ;  /* 0x000000ffff028224 */ /* 0x000fe400078e0000 */
[----:B------:R-:W-:Y:S02]  /*3e90*/  IMAD R11, R3, R12, R11 ;  /* 0x0000000c030b7224 */ /* 0x000fe400078e020b */
[----:B------:R-:W-:Y:S02]  /*3ea0*/  IMAD R10, R6, R9, R10 ;  /* 0x00000009060a7224 */ /* 0x000fe400078e020a */
[----:B------:R-:W-:Y:S02]  /*3eb0*/  IMAD R11, R2, R3, R11 ;  /* 0x00000003020b7224 */ /* 0x000fe400078e020b */
[----:B------:R-:W-:Y:S02]  /*3ec0*/  IMAD R10, R8, R6, R10 ;  /* 0x00000006080a7224 */ /* 0x000fe400078e020a */
.L_x_68:
[----:B------:R-:W-:Y:S05]  /*3ed0*/  BRA.U UP1, `(.L_x_69) ;  /* 0x0000000101107547 */ /* 0x000fea000b800000 */
[----:B------:R-:W-:Y:S04]  /*3ee0*/  MOV R2, UR6 ;  /* 0x0000000600027c02 */ /* 0x000fe80008000f00 */
[----:B------:R-:W-:Y:S04]  /*3ef0*/  SHF.L.U32 R2, R2, 0x1f, RZ ;  /* 0x0000001f02027819 */ /* 0x000fe800000006ff */
[----:B------:R-:W2:Y:S02]  /*3f00*/  SYNCS.PHASECHK.TRANS64.TRYWAIT P0, [UR7+0x78], R2 ;  /* 0x00007802ff0075a7 */ /* 0x000ea40008001107 */
[----:B--2---:R-:W-:Y:S05]  /*3f10*/  @!P0 BRA `(.L_x_70) ;  /* 0x0000005400a08947 */ /* 0x004fea0003800000 */
.L_x_69:
[----:B------:R-:W-:Y:S02]  /*3f20*/  R2UR UR35, R15 ;  /* 0x000000000f2372ca */ /* 0x000fe400000e0000 */
[----:B------:R-:W-:Y:S02]  /*3f30*/  R2UR UR34, R14 ;  /* 0x000000000e2272ca */ /* 0x000fe400000e0000 */
[----:B------:R-:W-:Y:S02]  /*3f40*/  ISETP.NE.U32.AND P2, PT, RZ, UR4, PT ;  /* 0x00000004ff007c0c */ /* 0x000fe4000bf45070 */
[----:B------:R-:W-:Y:S02]  /*3f50*/  SHF.L.U32 R14, R29, 0x1f, RZ ;  /* 0x0000001f1d0e7819 */ /* 0x000fe400000006ff */
[----:B------:R-:W-:Y:S05]  /*3f60*/  ISETP.NE.AND.EX P2, PT, RZ, UR5, PT, P2 ;  /* 0x00000005ff007c0c */ /* 0x000fea000bf45320 */
[----:B------:R-:W-:Y:S02]  /*3f70*/  USHF.L.U32 UR35, UR35, 0x6, URZ ;  /* 0x0000000623237899 */ /* 0x000fe400080006ff */
[----:B------:R-:W-:Y:S01]  /*3f80*/  USHF.L.U32 UR34, UR34, 0x8, URZ ;  /* 0x0000000822227899 */ /* 0x000fe200080006ff */
[----:B------:R-:W-:Y:S11]  /*3f90*/  BRA.U !UP3, `(.L_x_71) ;  /* 0x000000010b347547 */ /* 0x000ff6000b800000 */
[----:B------:R-:W-:Y:S01]  /*3fa0*/  UPLOP3.LUT UP0, UPT, UPT, UPT, UP2, 0x80, 0x8 ;  /* 0x000000000008789c */ /* 0x000fe20003f0f020 */
[----:B--2---:R-:W-:Y:S02]  /*3fb0*/  HFMA2 R0, -RZ, RZ, 0, 5.9604644775390625e-08 ;  /* 0x00000001ff007431 */ /* 0x004fe400000001ff */
[----:B------:R-:W-:Y:S03]  /*3fc0*/  IMAD.MOV.U32 R96, RZ, RZ, 0x1 ;  /* 0x00000001ff607424 */ /* 0x000fe600078e00ff */
[----:B------:R-:W-:Y:S05]  /*3fd0*/  PLOP3.LUT P0, PT, PT, PT, UP0, 0x80, 0x8 ;  /* 0x000000000008781c */ /* 0x000fea0003f0f008 */
[----:B------:R-:W2:Y:S01]  /*3fe0*/  @UP0 LDCU.64 UR10, c[0x0][0x888] ;  /* 0x00011100ff0a07ac */ /* 0x000ea20008000a00 */
[----:B------:R-:W-:Y:S07]  /*3ff0*/  @UP0 UIMAD UR8, UR36, UR4, URZ ;  /* 0x00000004240802a4 */ /* 0x000fee000f8e02ff */
[----:B------:R-:W-:Y:S01]  /*4000*/  @!P0 PRMT R96, R0, 0x7610, R96 ;  /* 0x0000761000608816 */ /* 0x000fe20000000060 */
[----:B--2---:R-:W-:Y:S03]  /*4010*/  @UP0 UIMAD.WIDE UR10, UR8, 0x4, UR10 ;  /* 0x00000004080a08a5 */ /* 0x004fe6000f8e020a */
[----:B------:R-:W2:Y:S03]  /*4020*/  @!UP0 LDCU UR8, c[0x0][0x880] ;  /* 0x00011000ff0887ac */ /* 0x000ea60008000800 */
[----:B------:R-:W-:Y:S01]  /*4030*/  IMAD.U32 R8, RZ, RZ, UR10 ;  /* 0x0000000aff087e24 */ /* 0x000fe2000f8e00ff */
[----:B------:R-:W-:Y:S05]  /*4040*/  MOV R9, UR11 ;  /* 0x0000000b00097c02 */ /* 0x000fea0008000f00 */
[----:B-----5:R3:W5:Y:S02]  /*4050*/  @P0 LDG.E R49, desc[UR46][R8.64] ;  /* 0x0000002e08310981 */ /* 0x020764000c1e1900 */
[----:B--23--:R-:W-:Y:S07]  /*4060*/  @!P0 IMAD.U32 R49, RZ, RZ, UR8 ;  /* 0x00000008ff318e24 */ /* 0x00cfee000f8e00ff */
.L_x_71:
[----:B-----5:R-:W-:Y:S01]  /*4070*/  @!P2 FSETP.EQ.AND P0, PT, R49, RZ, PT ;  /* 0x000000ff3100a20b */ /* 0x020fe20003f02000 */
[----:B------:R-:W-:Y:S01]  /*4080*/  @!UPT UIADD3 URZ, UPT, UPT, URZ, URZ, URZ ;  /* 0x000000fffffff290 */ /* 0x000fe2000fffe0ff */
[----:B------:R-:W-:Y:S11]  /*4090*/  @!P2 BRA `(.L_x_72) ;  /* 0x000000000014a947 */ /* 0x000ff60003800000 */
[----:B------:R-:W-:Y:S02]  /*40a0*/  LOP3.LUT P2, RZ, R96, 0xff, RZ, 0xc0, !PT ;  /* 0x000000ff60ff7812 */ /* 0x000fe4000784c0ff */
[----:B------:R-:W-:Y:S04]  /*40b0*/  PLOP3.LUT P0, PT, PT, PT, UP0, 0x80, 0x8 ;  /* 0x000000000008781c */ /* 0x000fe80003f0f008 */
[----:B------:R-:W-:Y:S07]  /*40c0*/  PLOP3.LUT P0, PT, P0, PT, PT, 0x8, 0x80 ;  /* 0x000000000080781c */ /* 0x000fee000070e170 */
[----:B------:R-:W-:Y:S11]  /*40d0*/  @P2 FSETP.EQ.AND P0, PT, R49, RZ, PT ;  /* 0x000000ff3100220b */ /* 0x000ff60003f02000 */
[----:B------:R-:W-:Y:S02]  /*40e0*/  @!UPT UIADD3 URZ, UPT, UPT, URZ, URZ, URZ ;  /* 0x000000fffffff290 */ /* 0x000fe4000fffe0ff */
.L_x_72:
[----:B------:R-:W3:Y:S01]  /*40f0*/  SYNCS.PHASECHK.TRANS64.TRYWAIT P2, [UR7+0x50], R14 ;  /* 0x0000500eff0075a7 */ /* 0x000ee20008041107 */
[----:B------:R-:W-:Y:S04]  /*4100*/  ELECT P4, URZ, PT ;  /* 0x0000000000ff782f */ /* 0x000fe80003880000 */
[----:B------:R-:W-:Y:S11]  /*4110*/  PLOP3.LUT P4, PT, P0, P4, PT, 0xf2, 0x2f ;  /* 0x00000000002f781c */ /* 0x000ff60000789e72 */
[----:B------:R-:W-:Y:S02]  /*4120*/  @!UPT UIADD3 URZ, UPT, UPT, URZ, URZ, URZ ;  /* 0x000000fffffff290 */ /* 0x000fe4000fffe0ff */
[----:B-1----:R-:W-:Y:S05]  /*4130*/  @!P4 IADD3 R8, P0, PT, R30, 0x580, RZ ;  /* 0x000005801e08c810 */ /* 0x002fea0007f1e0ff */
[----:B--2---:R-:W-:Y:S01]  /*4140*/  @!P4 IMAD.X R2, RZ, RZ, R31, P0 ;  /* 0x000000ffff02c224 */ /* 0x004fe200000e061f */
[----:B---3--:R-:W-:Y:S07]  /*4150*/  @!P2 BRA `(.L_x_73) ;  /* 0x000000540028a947 */ /* 0x008fee0003800000 */
.L_x_152:
[----:B------:R-:W-:Y:S01]  /*4160*/  @!P4 R2UR UR8, R2 ;  /* 0x000000000208c2ca */ /* 0x000fe200000e0000 */
[----:B------:R-:W-:Y:S01]  /*4170*/  VOTEU.ALL UP1, P4 ;  /* 0x0000000000ff7886 */ /* 0x000fe20002020000 */
[----:B------:R-:W-:Y:S01]  /*4180*/  @!P4 R2UR UR9, R8 ;  /* 0x000000000809c2ca */ /* 0x000fe200000e0000 */
[----:B-1----:R-:W-:Y:S01]  /*4190*/  @!P4 IMAD.MOV.U32 R0, RZ, RZ, 0x1000 ;  /* 0x00001000ff00c424 */ /* 0x002fe200078e00ff */
[----:B------:R-:W-:Y:S01]  /*41a0*/  UMOV UR10, 0x0 ;  /* 0x00000000000a7882 */ /* 0x000fe20000000000 */
[----:B------:R-:W-:Y:S01]  /*41b0*/  UMOV UR11, 0x10000000 ;  /* 0x10000000000b7882 */ /* 0x000fe20000000000 */
[----:B------:R-:W-:Y:S01]  /*41c0*/  @!UP1 UIADD3 UR32, UPT, UPT, UR7, 0x200, URZ ;  /* 0x0000020007209890 */ /* 0x000fe2000fffe0ff */
[----:B------:R-:W-:Y:S06]  /*41d0*/  VOTEU.ALL UP1, P4 ;  /* 0x0000000000ff7886 */ /* 0x000fec0002020000 */
[----:B------:R-:W-:Y:S01]  /*41e0*/  IMAD.U32 R9, RZ, RZ, UR8 ;  /* 0x00000008ff097e24 */ /* 0x000fe2000f8e00ff */
[----:B------:R-:W-:Y:S01]  /*41f0*/  UPRMT UR8, UR37, 0x654, UR33 ;  /* 0x0000065425087896 */ /* 0x000fe20008000021 */
[----:B------:R-:W-:Y:S03]  /*4200*/  IMAD.U32 R8, RZ, RZ, UR9 ;  /* 0x00000009ff087e24 */ /* 0x000fe6000f8e00ff */
[----:B------:R-:W-:Y:S02]  /*4210*/  @!P4 R2UR UR15, R9 ;  /* 0x00000000090fc2ca */ /* 0x000fe400000e0000 */
[----:B------:R-:W-:Y:S02]  /*4220*/  @!P4 R2UR UR14, R8 ;  /* 0x00000000080ec2ca */ /* 0x000fe400000e0000 */
[----:B------:R-:W-:Y:S05]  /*4230*/  @!P4 IADD3 R8, P0, PT, R30, 0x580, RZ ;  /* 0x000005801e08c810 */ /* 0x000fea0007f1e0ff */
[----:B------:R-:W-:Y:S06]  /*4240*/  @!P4 IMAD.X R2, RZ, RZ, R31, P0 ;  /* 0x000000ffff02c224 */ /* 0x000fec00000e061f */
[----:B------:R1:W-:Y:S01]  /*4250*/  @!UP1 UTMALDG.3D [UR32], [UR14], desc[UR10] ;  /* 0x00000a200e0095b4 */ /* 0x0003e20008011000 */
[----:B------:R1:W-:Y:S01]  /*4260*/  @!P4 SYNCS.ARRIVE.TRANS64.RED.A0TR RZ, [UR7+0x30], R0 ;  /* 0x00003000ffffc9a7 */ /* 0x0003e20008300407 */
[----:B------:R-:W-:Y:S01]  /*4270*/  SYNCS.ARRIVE.TRANS64.RED.A1T0 RZ, [UR8], RZ ;  /* 0x000000ffffff79a7 */ /* 0x000fe20008100408 */
[----:B------:R-:W2:Y:S02]  /*4280*/  SYNCS.PHASECHK.TRANS64.TRYWAIT P2, [UR7+0x58], R14 ;  /* 0x0000580eff0075a7 */ /* 0x000ea40008041107 */
[----:B-12---:R-:W-:Y:S05]  /*4290*/  @!P2 BRA `(.L_x_74) ;  /* 0x0000005000f0a947 */ /* 0x006fea0003800000 */
.L_x_154:
[----:B------:R-:W-:Y:S01]  /*42a0*/  @!P4 R2UR UR8, R2 ;  /* 0x000000000208c2ca */ /* 0x000fe200000e0000 */
[----:B------:R-:W-:Y:S01]  /*42b0*/  VOTEU.ALL UP1, P4 ;  /* 0x0000000000ff7886 */ /* 0x000fe20002020000 */
[----:B------:R-:W-:Y:S01]  /*42c0*/  @!P4 R2UR UR9, R8 ;  /* 0x000000000809c2ca */ /* 0x000fe200000e0000 */
[----:B-1----:R-:W-:Y:S01]  /*42d0*/  @!P4 IMAD.MOV.U32 R0, RZ, RZ, 0x1000 ;  /* 0x00001000ff00c424 */ /* 0x002fe200078e00ff */
[----:B------:R-:W-:Y:S01]  /*42e0*/  UMOV UR10, 0x0 ;  /* 0x00000000000a7882 */ /* 0x000fe20000000000 */
[----:B------:R-:W-:Y:S01]  /*42f0*/  UMOV UR11, 0x10000000 ;  /* 0x10000000000b7882 */ /* 0x000fe20000000000 */
[----:B------:R-:W-:Y:S02]  /*4300*/  @!UP1 UIADD3 UR26, UPT, UPT, UR34, 0x40, URZ ;  /* 0x00000040221a9890 */ /* 0x000fe4000fffe0ff */
[----:B------:R-:W-:Y:S01]  /*4310*/  @!UP1 UIADD3 UR24, UPT, UPT, UR7, 0x1200, URZ ;  /* 0x0000120007189890 */ /* 0x000fe2000fffe0ff */
[----:B------:R-:W-:Y:S01]  /*4320*/  VOTEU.ALL UP1, P4 ;  /* 0x0000000000ff7886 */ /* 0x000fe20002020000 */
[----:B------:R-:W-:Y:S01]  /*4330*/  UMOV UR27, UR35 ;  /* 0x00000023001b7c82 */ /* 0x000fe20008000000 */
[----:B------:R-:W-:Y:S02]  /*4340*/  UMOV UR28, UR36 ;  /* 0x00000024001c7c82 */ /* 0x000fe40008000000 */
        /* <DEDUP_REMOVED lines=12> */
.L_x_156:
[----:B------:R-:W2:Y:S01]  /*4410*/  LDC.64 R12, c[0x0][0xb18] ;  /* 0x0002c600ff0c7b82 */ /* 0x000ea20000000a00 */
[----:B------:R-:W-:Y:S01]  /*4420*/  @!P4 R2UR UR8, R2 ;  /* 0x000000000208c2ca */ /* 0x000fe200000e0000 */
[----:B------:R-:W-:Y:S01]  /*4430*/  VOTEU.ALL UP1, P4 ;  /* 0x0000000000ff7886 */ /* 0x000fe20002020000 */
[----:B------:R-:W-:Y:S01]  /*4440*/  @!P4 R2UR UR9, R8 ;  /* 0x000000000809c2ca */ /* 0x000fe200000e0000 */
[----:B-1----:R-:W-:Y:S01]  /*4450*/  @!P4 IMAD.MOV.U32 R0, RZ, RZ, 0x1000 ;  /* 0x00001000ff00c424 */ /* 0x002fe200078e00ff */
[----:B------:R-:W-:Y:S03]  /*4460*/  UMOV UR10, 0x0 ;  /* 0x00000000000a7882 */ /* 0x000fe60000000000 */
[----:B------:R-:W1:Y:S01]  /*4470*/  @!P1 LDC R2, c[0x0][0xb0c] ;  /* 0x0002c300ff029b82 */ /* 0x000e620000000800 */
[----:B------:R-:W-:Y:S01]  /*4480*/  @!UP1 UIADD3 UR18, UPT, UPT, UR34, 0x80, URZ ;  /* 0x0000008022129890 */ /* 0x000fe2000fffe0ff */
[----:B------:R-:W-:Y:S01]  /*4490*/  @P3 SHF.R.U32.HI R26, RZ, 0x10, R21 ;  /* 0x00000010ff1a3819 */ /* 0x000fe20000011615 */
[----:B------:R-:W-:Y:S01]  /*44a0*/  @!UP1 UIADD3 UR16, UPT, UPT, UR7, 0x2200, URZ ;  /* 0x0000220007109890 */ /* 0x000fe2000fffe0ff */
[----:B------:R-:W-:Y:S01]  /*44b0*/  VIADD R28, R28, 0x1 ;  /* 0x000000011c1c7836 */ /* 0x000fe20000000000 */
[----:B------:R-:W-:Y:S01]  /*44c0*/  VOTEU.ALL UP1, P4 ;  /* 0x0000000000ff7886 */ /* 0x000fe20002020000 */
[----:B------:R-:W-:Y:S01]  /*44d0*/  UMOV UR11, 0x10000000 ;  /* 0x10000000000b7882 */ /* 0x000fe20000000000 */
[----:B------:R-:W-:Y:S01]  /*44e0*/  UMOV UR19, UR35 ;  /* 0x0000002300137c82 */ /* 0x000fe20008000000 */
[----:B------:R-:W-:Y:S01]  /*44f0*/  IMAD.U32 R9, RZ, RZ, UR8 ;  /* 0x00000008ff097e24 */ /* 0x000fe2000f8e00ff */
[----:B------:R-:W-:Y:S01]  /*4500*/  UMOV UR20, UR36 ;  /* 0x0000002400147c82 */ /* 0x000fe20008000000 */
[----:B------:R-:W-:Y:S01]  /*4510*/  IMAD.U32 R8, RZ, RZ, UR9 ;  /* 0x00000009ff087e24 */ /* 0x000fe2000f8e00ff */
[----:B------:R-:W-:Y:S02]  /*4520*/  UPRMT UR8, UR37, 0x654, UR17 ;  /* 0x0000065425087896 */ /* 0x000fe40008000011 */
[----:B------:R-:W-:Y:S02]  /*4530*/  @!P4 R2UR UR15, R9 ;  /* 0x00000000090fc2ca */ /* 0x000fe400000e0000 */
[----:B------:R-:W-:Y:S02]  /*4540*/  @!P4 R2UR UR14, R8 ;  /* 0x00000000080ec2ca */ /* 0x000fe400000e0000 */
[----:B------:R-:W3:Y:S11]  /*4550*/  LDC.64 R8, c[0x0][0xb10] ;  /* 0x0002c400ff087b82 */ /* 0x000ef60000000a00 */
[----:B------:R1:W-:Y:S01]  /*4560*/  @!UP1 UTMALDG.3D [UR16], [UR14], desc[UR10] ;  /* 0x00000a100e0095b4 */ /* 0x0003e20008011000 */
[----:B------:R5:W-:Y:S01]  /*4570*/  @!P4 SYNCS.ARRIVE.TRANS64.RED.A0TR RZ, [UR7+0x40], R0 ;  /* 0x00004000ffffc9a7 */ /* 0x000be20008300407 */
[C---:B---3--:R-:W-:Y:S01]  /*4580*/  @!P1 IMAD.HI.U32 R8, R11.reuse, R8, RZ ;  /* 0x000000080b089227 */ /* 0x048fe200078e00ff */
[----:B--2---:R-:W-:Y:S02]  /*4590*/  @!P1 ISETP.NE.AND P0, PT, R12, 0x1, PT ;  /* 0x000000010c00980c */ /* 0x004fe40003f05270 */
[----:B-1----:R-:W-:Y:S01]  /*45a0*/  @!P1 ISETP.NE.AND P2, PT, R2, 0x1, PT ;  /* 0x000000010200980c */ /* 0x002fe20003f45270 */
[----:B------:R-:W-:Y:S01]  /*45b0*/  SYNCS.ARRIVE.TRANS64.RED.A1T0 RZ, [UR8], RZ ;  /* 0x000000ffffff79a7 */ /* 0x000fe20008100408 */
[C---:B------:R-:W-:Y:S01]  /*45c0*/  @!P1 IMAD.HI.U32 R13, R10.reuse, R13, RZ ;  /* 0x0000000d0a0d9227 */ /* 0x040fe200078e00ff */
[----:B------:R-:W-:Y:S04]  /*45d0*/  @!P1 SHF.R.U32.HI R8, RZ, R9, R8 ;  /* 0x00000009ff089219 */ /* 0x000fe80000011608 */
[----:B------:R-:W-:Y:S01]  /*45e0*/  @!P1 SEL R8, R11, R8, !P2 ;  /* 0x000000080b089207 */ /* 0x000fe20005000000 */
[----:B------:R-:W1:Y:S01]  /*45f0*/  SYNCS.PHASECHK.TRANS64.TRYWAIT P5, [UR7+0x68], R14 ;  /* 0x0000680eff0075a7 */ /* 0x000e6200080a1107 */
[----:B-----5:R-:W2:Y:S02]  /*4600*/  @!P1 LDC R0, c[0x0][0xb20] ;  /* 0x0002c800ff009b82 */ /* 0x020ea40000000800 */
[----:B--2---:R-:W-:Y:S04]  /*4610*/  @!P1 SHF.R.U32.HI R0, RZ, R0, R13 ;  /* 0x00000000ff009219 */ /* 0x004fe8000001160d */
[----:B------:R-:W-:Y:S05]  /*4620*/  @!P1 SEL R9, R10, R0, !P0 ;  /* 0x000000000a099207 */ /* 0x000fea0004000000 */
[----:B------:R-:W-:Y:S02]  /*4630*/  @!P1 IMAD.IADD R0, R9, 0x1, -R8 ;  /* 0x0000000109009824 */ /* 0x000fe400078e0a08 */
[----:B------:R-:W-:Y:S02]  /*4640*/  @!P1 IMAD.IADD R8, R8, 0x1, -R9 ;  /* 0x0000000108089824 */ /* 0x000fe400078e0a09 */
[----:B------:R-:W-:Y:S02]  /*4650*/  @!P1 IMAD R11, R0, R2, R11 ;  /* 0x00000002000b9224 */ /* 0x000fe400078e020b */
[----:B------:R-:W-:Y:S01]  /*4660*/  @!P1 IMAD R10, R8, R12, R10 ;  /* 0x0000000c080a9224 */ /* 0x000fe200078e020a */
[----:B-1----:R-:W-:Y:S06]  /*4670*/  @!P5 BRA `(.L_x_76) ;  /* 0x000000500028d947 */ /* 0x002fec0003800000 */
.L_x_158:
[----:B------:R-:W-:Y:S01]  /*4680*/  @!P4 IADD3 R2, P0, PT, R30, 0x580, RZ ;  /* 0x000005801e02c810 */ /* 0x000fe20007f1e0ff */
[----:B------:R-:W-:Y:S01]  /*4690*/  VOTEU.ALL UP1, P4 ;  /* 0x0000000000ff7886 */ /* 0x000fe20002020000 */
[----:B------:R-:W-:Y:S01]  /*46a0*/  UMOV UR18, 0x0 ;  /* 0x0000000000127882 */ /* 0x000fe20000000000 */
[----:B------:R-:W-:Y:S01]  /*46b0*/  UMOV UR19, 0x10000000 ;  /* 0x1000000000137882 */ /* 0x000fe20000000000 */
[----:B------:R-:W-:Y:S01]  /*46c0*/  @!P4 R2UR UR9, R2 ;  /* 0x000000000209c2ca */ /* 0x000fe200000e0000 */
[----:B-1----:R-:W-:Y:S01]  /*46d0*/  @!P4 IMAD.X R0, RZ, RZ, R31, P0 ;  /* 0x000000ffff00c224 */ /* 0x002fe200000e061f */
[----:B------:R-:W-:Y:S01]  /*46e0*/  @!UP1 UIADD3 UR10, UPT, UPT, UR34, 0xc0, URZ ;  /* 0x000000c0220a9890 */ /* 0x000fe2000fffe0ff */
[----:B------:R-:W-:Y:S01]  /*46f0*/  ISETP.NE.AND P0, PT, R28, 0x2, PT ;  /* 0x000000021c00780c */ /* 0x000fe20003f05270 */
[----:B------:R-:W-:Y:S01]  /*4700*/  UMOV UR11, UR35 ;  /* 0x00000023000b7c82 */ /* 0x000fe20008000000 */
[----:B------:R-:W-:Y:S01]  /*4710*/  UMOV UR12, UR36 ;  /* 0x00000024000c7c82 */ /* 0x000fe20008000000 */
[----:B------:R-:W-:Y:S01]  /*4720*/  @!P4 R2UR UR8, R0 ;  /* 0x000000000008c2ca */ /* 0x000fe200000e0000 */
[----:B------:R-:W-:Y:S01]  /*4730*/  IMAD.IADD R14, R10, 0x1, R94 ;  /* 0x000000010a0e7824 */ /* 0x000fe200078e025e */
[----:B------:R-:W-:Y:S01]  /*4740*/  @P3 R2UR UR36, R26 ;  /* 0x000000001a2432ca */ /* 0x000fe200000e0000 */
[----:B------:R-:W-:Y:S01]  /*4750*/  IMAD.IADD R15, R11, 0x1, R95 ;  /* 0x000000010b0f7824 */ /* 0x000fe200078e025f */
[----:B------:R-:W-:Y:S02]  /*4760*/  SEL R0, RZ, 0x1, P0 ;  /* 0x00000001ff007807 */ /* 0x000fe40000000000 */
[----:B------:R-:W-:Y:S01]  /*4770*/  LOP3.LUT R29, R29, 0x1, RZ, 0x3c, !PT ;  /* 0x000000011d1d7812 */ /* 0x000fe200078e3cff */
[----:B------:R-:W-:Y:S01]  /*4780*/  IMAD.U32 R8, RZ, RZ, UR9 ;  /* 0x00000009ff087e24 */ /* 0x000fe2000f8e00ff */
[----:B------:R-:W-:Y:S01]  /*4790*/  @!UP1 UIADD3 UR9, UPT, UPT, UR7, 0x48, URZ ;  /* 0x0000004807099890 */ /* 0x000fe2000fffe0ff */
[----:B------:R-:W-:Y:S02]  /*47a0*/  LOP3.LUT R27, R27, R0, RZ, 0x3c, !PT ;  /* 0x000000001b1b7212 */ /* 0x000fe400078e3cff */
[----:B------:R-:W-:Y:S02]  /*47b0*/  SEL R28, R28, RZ, P0 ;  /* 0x000000ff1c1c7207 */ /* 0x000fe40000000000 */
[----:B------:R-:W-:Y:S01]  /*47c0*/  IMAD.U32 R9, RZ, RZ, UR8 ;  /* 0x00000008ff097e24 */ /* 0x000fe2000f8e00ff */
[----:B------:R-:W-:Y:S01]  /*47d0*/  @!P4 R2UR UR14, R8 ;  /* 0x00000000080ec2ca */ /* 0x000fe200000e0000 */
[----:B------:R-:W-:Y:S01]  /*47e0*/  @!UP1 UIADD3 UR8, UPT, UPT, UR7, 0x3200, URZ ;  /* 0x0000320007089890 */ /* 0x000fe2000fffe0ff */
[----:B------:R-:W-:Y:S02]  /*47f0*/  VOTEU.ALL UP1, P4 ;  /* 0x0000000000ff7886 */ /* 0x000fe40002020000 */
[----:B------:R-:W-:Y:S11]  /*4800*/  @!P4 R2UR UR15, R9 ;  /* 0x00000000090fc2ca */ /* 0x000ff600000e0000 */
[----:B------:R-:W-:Y:S02]  /*4810*/  @!UPT UIADD3 URZ, UPT, UPT, URZ, URZ, URZ ;  /* 0x000000fffffff290 */ /* 0x000fe4000fffe0ff */
[----:B------:R2:W-:Y:S01]  /*4820*/  @!UP1 UTMALDG.3D [UR8], [UR14], desc[UR18] ;  /* 0x000012080e0095b4 */ /* 0x0005e20008011000 */
[----:B------:R2:W-:Y:S01]  /*4830*/  @!P4 SYNCS.ARRIVE.TRANS64.RED.A0TR RZ, [UR7+0x48], R25 ;  /* 0x00004819ffffc9a7 */ /* 0x0005e20008300407 */
[----:B------:R-:W-:Y:S01]  /*4840*/  UPLOP3.LUT UP1, UPT, UPT, UPT, UPT, 0x80, 0x8 ;  /* 0x000000000008789c */ /* 0x000fe20003f2f070 */
[----:B------:R-:W-:Y:S01]  /*4850*/  SYNCS.ARRIVE.TRANS64.RED.A1T0 RZ, [UR13], RZ ;  /* 0x000000ffffff79a7 */ /* 0x000fe2000810040d */
[----:B------:R-:W-:Y:S09]  /*4860*/  @P3 BRA `(.L_x_77) ;  /* 0xfffffff000a03947 */ /* 0x000ff2000383ffff */
[----:B------:R-:W-:-:S04]  /*4870*/  SHF.L.U32 R2, R29, 0x1f, RZ ;  /* 0x0000001f1d027819 */ /* 0x000fc800000006ff */
[----:B------:R-:W1:Y:S02]  /*4880*/  SYNCS.PHASECHK.TRANS64.TRYWAIT P0, [UR7+0x50], R2 ;  /* 0x00005002ff0075a7 */ /* 0x000e640008001107 */
[----:B-1----:R-:W-:Y:S05]  /*4890*/  @!P0 BRA `(.L_x_78) ;  /* 0x0000004c00b88947 */ /* 0x002fea0003800000 */
.L_x_160:
[----:B------:R-:W3:Y:S02]  /*48a0*/  SYNCS.PHASECHK.TRANS64.TRYWAIT P0, [UR7+0x58], R2 ;  /* 0x00005802ff0075a7 */ /* 0x000ee40008001107 */
[----:B---3--:R-:W-:Y:S05]  /*48b0*/  @!P0 BRA `(.L_x_79) ;  /* 0x0000004c00c88947 */ /* 0x008fea0003800000 */
.L_x_162:
[----:B------:R-:W3:Y:S02]  /*48c0*/  SYNCS.PHASECHK.TRANS64.TRYWAIT P0, [UR7+0x60], R2 ;  /* 0x00006002ff0075a7 */ /* 0x000ee40008001107 */
[----:B---3--:R-:W-:Y:S05]  /*48d0*/  @!P0 BRA `(.L_x_80) ;  /* 0x0000004c00d88947 */ /* 0x008fea0003800000 */
.L_x_164:
[----:B-1----:R-:W-:-:S07]  /*48e0*/  MOV R0, UR7 ;  /* 0x0000000700007c02 */ /* 0x002fce0008000f00 */
.L_x_81:
[----:B-1----:R-:W-:-:S04]  /*48f0*/  SHF.L.U32 R2, R29, 0x1f, RZ ;  /* 0x0000001f1d027819 */ /* 0x002fc800000006ff */
[----:B------:R1:W3:Y:S03]  /*4900*/  SYNCS.PHASECHK.TRANS64.TRYWAIT P0, [R0+URZ+0x68], R2 ;  /* 0x00006802000075a7 */ /* 0x0002e600080011ff */
[----:B---3--:R-:W-:Y:S05]  /*4910*/  @!P0 NANOSLEEP.SYNCS 0x989680 ;  /* 0x009896800000895d */ /* 0x008fea0003900000 */
[----:B------:R-:W3:Y:S02]  /*4920*/  @!P0 SYNCS.PHASECHK.TRANS64 P0, [R0+URZ+0x68], R2 ;  /* 0x00006802000085a7 */ /* 0x000ee400080010ff */
[----:B--23--:R-:W-:Y:S05]  /*4930*/  @P0 EXIT ;  /* 0x000000000000094d */ /* 0x00cfea0003800000 */
[----:B------:R-:W-:Y:S05]  /*4940*/  BRA `(.L_x_81) ;  /* 0xfffffffc00e87947 */ /* 0x000fea000383ffff */
.L_x_66:
[----:B------:R-:W-:-:S06]  /*4950*/  UISETP.GE.AND UP1, UPT, UR8, 0x4, UPT ;  /* 0x000000040800788c */ /* 0x000fcc000bf26270 */
[----:B------:R-:W-:-:S13]  /*4960*/  PLOP3.LUT P0, PT, PT, PT, UP1, 0x80, 0x8 ;  /* 0x000000000008781c */ /* 0x000fda0003f0f018 */
[----:B------:R-:W-:Y:S05]  /*4970*/  @!P0 EXIT ;  /* 0x000000000000894d */ /* 0x000fea0003800000 */
[----:B------:R-:W-:Y:S01]  /*4980*/  BAR.SYNC.DEFER_BLOCKING 0x6, 0xa0 ;  /* 0x0182800000007b1d */ /* 0x000fe20000010000 */
[C---:B------:R-:W-:Y:S01]  /*4990*/  IMAD.SHL.U32 R3, R108.reuse, 0x40, RZ ;  /* 0x000000406c037824 */ /* 0x040fe200078e00ff */
[C---:B------:R-:W-:Y:S01]  /*49a0*/  LOP3.LUT R110, R108.reuse, 0x60, RZ, 0xc0, !PT ;  /* 0x000000606c6e7812 */ /* 0x040fe200078ec0ff */
[C---:B------:R-:W-:Y:S01]  /*49b0*/  IMAD.SHL.U32 R100, R108.reuse, 0x20, RZ ;  /* 0x000000206c647824 */ /* 0x040fe200078e00ff */
[----:B------:R-:W-:Y:S01]  /*49c0*/  CS2R R106, SRZ ;  /* 0x00000000006a7805 */ /* 0x000fe2000001ff00 */
[C---:B------:R-:W-:Y:S01]  /*49d0*/  IMAD.SHL.U32 R4, R108.reuse, 0x2, RZ ;  /* 0x000000026c047824 */ /* 0x040fe200078e00ff */
[----:B------:R-:W-:Y:S02]  /*49e0*/  UMOV UR49, 0x400 ;  /* 0x0000040000317882 */ /* 0x000fe40000000000 */
[----:B------:R-:W1:Y:S01]  /*49f0*/  LDC R99, c[0x0][0x370] ;  /* 0x0000dc00ff637b82 */ /* 0x000e620000000800 */
[----:B------:R-:W-:Y:S01]  /*4a00*/  ULEA UR49, UR37, UR49, 0x18 ;  /* 0x0000003125317291 */ /* 0x000fe2000f8ec0ff */
[----:B------:R-:W-:Y:S01]  /*4a10*/  LOP3.LUT R2, R3, 0x180, RZ, 0xc0, !PT ;  /* 0x0000018003027812 */ /* 0x000fe200078ec0ff */
[----:B------:R-:W-:Y:S01]  /*4a20*/  IMAD.U32 R46, R108, 0x10000, RZ ;  /* 0x000100006c2e7824 */ /* 0x000fe200078e00ff */
[----:B------:R-:W-:Y:S01]  /*4a30*/  LOP3.LUT R100, R100, 0xc00, RZ, 0xc0, !PT ;  /* 0x00000c0064647812 */ /* 0x000fe200078ec0ff */
[----:B------:R-:W-:Y:S01]  /*4a40*/  UIADD3 UR4, UPT, UPT, UR49, 0x4200, URZ ;  /* 0x0000420031047890 */ /* 0x000fe2000fffe0ff */
[----:B------:R-:W-:Y:S01]  /*4a50*/  LOP3.LUT R4, R2, 0x20, R4, 0xf8, !PT ;  /* 0x0000002002047812 */ /* 0x000fe200078ef804 */
[----:B------:R-:W-:Y:S01]  /*4a60*/  IMAD.SHL.U32 R2, R108, 0x8, RZ ;  /* 0x000000086c027824 */ /* 0x000fe200078e00ff */
[----:B------:R-:W2:Y:S01]  /*4a70*/  LDC R42, c[0x0][0xb0c] ;  /* 0x0002c300ff2a7b82 */ /* 0x000ea20000000800 */
[----:B------:R-:W-:Y:S01]  /*4a80*/  LOP3.LUT R100, R100, 0x40, R3, 0xf8, !PT ;  /* 0x0000004064647812 */ /* 0x000fe200078ef803 */
[----:B------:R-:W-:Y:S01]  /*4a90*/  IMAD.MOV.U32 R45, RZ, RZ, RZ ;  /* 0x000000ffff2d7224 */ /* 0x000fe200078e00ff */
[----:B------:R-:W-:Y:S01]  /*4aa0*/  LOP3.LUT R46, R46, 0x600000, RZ, 0xc0, !PT ;  /* 0x006000002e2e7812 */ /* 0x000fe200078ec0ff */
[----:B------:R-:W-:Y:S01]  /*4ab0*/  IMAD.MOV.U32 R112, RZ, RZ, RZ ;  /* 0x000000ffff707224 */ /* 0x000fe200078e00ff */
[----:B------:R-:W-:-:S02]  /*4ac0*/  LOP3.LUT R108, R108, 0x2, RZ, 0xc0, !PT ;  /* 0x000000026c6c7812 */ /* 0x000fc400078ec0ff */
[----:B------:R-:W-:Y:S02]  /*4ad0*/  CS2R R104, SRZ ;  /* 0x0000000000687805 */ /* 0x000fe4000001ff00 */
[----:B------:R-:W-:Y:S01]  /*4ae0*/  LOP3.LUT R2, R4, 0x30, R2, 0x78, !PT ;  /* 0x0000003004027812 */ /* 0x000fe200078e7802 */
[----:B------:R-:W4:Y:S01]  /*4af0*/  LDC R97, c[0x0][0xb20] ;  /* 0x0002c800ff617b82 */ /* 0x000f220000000800 */
[----:B------:R-:W3:Y:S01]  /*4b00*/  LDS R0, [UR49+0x130] ;  /* 0x00013031ff007984 */ /* 0x000ee20008000800 */
[----:B------:R-:W-:Y:S01]  /*4b10*/  LOP3.LUT R100, R100, 0x200, R3, 0xf8, !PT ;  /* 0x0000020064647812 */ /* 0x000fe200078ef803 */
[----:B------:R-:W-:Y:S01]  /*4b20*/  IMAD.MOV R102, RZ, RZ, -R108 ;  /* 0x000000ffff667224 */ /* 0x000fe200078e0a6c */
[----:B------:R-:W1:Y:S01]  /*4b30*/  LDCU.64 UR52, c[0x0][0x348] ;  /* 0x00006900ff3477ac */ /* 0x000e620008000a00 */
[----:B------:R-:W-:Y:S01]  /*4b40*/  IMAD.U32 R109, RZ, RZ, UR4 ;  /* 0x00000004ff6d7e24 */ /* 0x000fe2000f8e00ff */
[----:B------:R-:W-:Y:S02]  /*4b50*/  LOP3.LUT R100, R100, R2, RZ, 0xfc, !PT ;  /* 0x0000000264647212 */ /* 0x000fe400078efcff */
[----:B------:R-:W1:Y:S01]  /*4b60*/  LDC R41, c[0x0][0xb30] ;  /* 0x0002cc00ff297b82 */ /* 0x000e620000000800 */
[----:B------:R-:W1:Y:S01]  /*4b70*/  LDCU.64 UR38, c[0x0][0x888] ;  /* 0x00011100ff2677ac */ /* 0x000e620008000a00 */
[----:B------:R-:W1:Y:S06]  /*4b80*/  LDCU.64 UR44, c[0x0][0x890] ;  /* 0x00011200ff2c77ac */ /* 0x000e6c0008000a00 */
[----:B------:R-:W1:Y:S01]  /*4b90*/  LDC.64 R92, c[0x0][0xb10] ;  /* 0x0002c400ff5c7b82 */ /* 0x000e620000000a00 */
[----:B------:R-:W-:-:S07]  /*4ba0*/  UIADD3 UR48, UPT, UPT, UR49, 0x200, URZ ;  /* 0x0000020031307890 */ /* 0x000fce000fffe0ff */
[----:B------:R-:W1:Y:S08]  /*4bb0*/  LDC.64 R38, c[0x0][0xb18] ;  /* 0x0002c600ff267b82 */ /* 0x000e700000000a00 */
[----:B------:R-:W1:Y:S08]  /*4bc0*/  LDC.64 R36, c[0x0][0xb28] ;  /* 0x0002ca00ff247b82 */ /* 0x000e700000000a00 */
[----:B------:R-:W1:Y:S01]  /*4bd0*/  LDC.64 R90, c[0x0][0x8b0] ;  /* 0x00022c00ff5a7b82 */ /* 0x000e620000000a00 */
[----:B---3--:R-:W-:-:S07]  /*4be0*/  IMAD.IADD R46, R0, 0x1, R46 ;  /* 0x00000001002e7824 */ /* 0x008fce00078e022e */
[----:B------:R-:W3:Y:S08]  /*4bf0*/  LDC.64 R88, c[0x0][0x8a8] ;  /* 0x00022a00ff587b82 */ /* 0x000ef00000000a00 */
[----:B--2-4-:R-:W1:Y:S02]  /*4c00*/  LDC R98, c[0x0][0x374] ;  /* 0x0000dd00ff627b82 */ /* 0x014e640000000800 */
.L_x_123:
[----:B------:R-:W-:Y:S02]  /*4c10*/  LEA R0, R112, UR49, 0x3 ;  /* 0x0000003170007c11 */ /* 0x000fe4000f8e18ff */
[----:B------:R-:W-:Y:S02]  /*4c20*/  SHF.L.U32 R2, R106, 0x1f, RZ ;  /* 0x0000001f6a027819 */ /* 0x000fe400000006ff */
[----:B------:R-:W-:Y:S02]  /*4c30*/  LEA R16, R112, UR49, 0x4 ;  /* 0x0000003170107c11 */ /* 0x000fe4000f8e20ff */
[----:B------:R-:W2:Y:S02]  /*4c40*/  SYNCS.PHASECHK.TRANS64.TRYWAIT P0, [R0+URZ+0x80], R2 ;  /* 0x00008002000075a7 */ /* 0x000ea400080011ff */
[----:B-12---:R-:W-:Y:S05]  /*4c50*/  @!P0 BRA `(.L_x_82) ;  /* 0x0000004c00108947 */ /* 0x006fea0003800000 */
.L_x_165:
[----:B------:R-:W4:Y:S01]  /*4c60*/  LDC.64 R10, c[0x0][0xb10] ;  /* 0x0002c400ff0a7b82 */ /* 0x000f220000000a00 */
[----:B------:R-:W3:Y:S01]  /*4c70*/  LDS.128 R16, [R16+0x110] ;  /* 0x0001100010107984 */ /* 0x000ee20000000c00 */
[----:B-1----:R-:W-:Y:S01]  /*4c80*/  ISETP.NE.AND P1, PT, R41, 0x1, PT ;  /* 0x000000012900780c */ /* 0x002fe20003f25270 */
[----:B--2---:R-:W-:Y:S01]  /*4c90*/  VIADD R0, R0, 0x90 ;  /* 0x0000009000007836 */ /* 0x004fe20000000000 */
[----:B------:R-:W-:Y:S04]  /*4ca0*/  ISETP.GE.AND P0, PT, R40, 0x1, PT ;  /* 0x000000012800780c */ /* 0x000fe80003f06270 */
[----:B------:R-:W1:Y:S01]  /*4cb0*/  LDC.64 R8, c[0x0][0xb18] ;  /* 0x0002c600ff087b82 */ /* 0x000e620000000a00 */
[----:B------:R-:W-:Y:S01]  /*4cc0*/  PRMT R0, RZ, 0x654, R0 ;  /* 0x00000654ff007816 */ /* 0x000fe20000000000 */
[----:B------:R-:W-:Y:S01]  /*4cd0*/  @!PT LDS RZ, [RZ] ;  /* 0x00000000fffff984 */ /* 0x000fe20000000800 */
[----:B------:R-:W-:Y:S01]  /*4ce0*/  @!PT LDS RZ, [RZ] ;  /* 0x00000000fffff984 */ /* 0x000fe20000000800 */
[----:B------:R-:W-:Y:S01]  /*4cf0*/  @!PT LDS RZ, [RZ] ;  /* 0x00000000fffff984 */ /* 0x000fe20000000800 */
[----:B------:R-:W-:Y:S01]  /*4d00*/  @!PT LDS RZ, [RZ] ;  /* 0x00000000fffff984 */ /* 0x000fe20000000800 */
[----:B------:R2:W-:Y:S06]  /*4d10*/  MEMBAR.ALL.CTA ;  /* 0x0000000000007992 */ /* 0x0005ec0000008000 */
[----:B--2---:R-:W2:Y:S01]  /*4d20*/  FENCE.VIEW.ASYNC.S ;  /* 0x00000000000073c6 */ /* 0x004ea20000000000 */
[----:B------:R-:W1:Y:S08]  /*4d30*/  @!P1 LDC R12, c[0x0][0xb20] ;  /* 0x0002c800ff0c9b82 */ /* 0x000e700000000800 */
[----:B------:R-:W1:Y:S01]  /*4d40*/  @!P1 LDC R7, c[0x0][0xb0c] ;  /* 0x0002c300ff079b82 */ /* 0x000e620000000800 */
[----:B--2---:R2:W-:Y:S01]  /*4d50*/  SYNCS.ARRIVE.TRANS64.RED.A1T0 RZ, [R0+URZ], RZ ;  /* 0x000000ff00ff79a7 */ /* 0x0045e200081004ff */
[----:B---3--:R-:W-:Y:S04]  /*4d60*/  LOP3.LUT P4, RZ, R18, 0x1, RZ, 0xc0, !PT ;  /* 0x0000000112ff7812 */ /* 0x008fe8000788c0ff */
[----:B------:R-:W-:Y:S09]  /*4d70*/  P2R R111, PR, RZ, 0x10 ;  /* 0x00000010ff6f7803 */ /* 0x000ff20000000000 */
[----:B------:R-:W-:Y:S02]  /*4d80*/  @P4 MOV R44, R16 ;  /* 0x00000010002c4202 */ /* 0x000fe40000000f00 */
[----:B------:R-:W-:Y:S01]  /*4d90*/  @P4 LOP3.LUT R43, R17, 0xffff, RZ, 0xc0, !PT ;  /* 0x0000ffff112b4812 */ /* 0x000fe200078ec0ff */
[----:B--2-4-:R-:W-:Y:S06]  /*4da0*/  @!P0 BRA `(.L_x_83) ;  /* 0x0000000000a48947 */ /* 0x014fec0003800000 */
[----:B------:R-:W-:Y:S01]  /*4db0*/  IMAD.HI.U32 R0, R98, R39, RZ ;  /* 0x0000002762007227 */ /* 0x000fe200078e00ff */
[----:B------:R-:W-:Y:S02]  /*4dc0*/  ISETP.NE.AND P0, PT, R38, 0x1, PT ;  /* 0x000000012600780c */ /* 0x000fe40003f05270 */
[----:B------:R-:W-:Y:S01]  /*4dd0*/  ISETP.NE.AND P2, PT, R40, 0x1, PT ;  /* 0x000000012800780c */ /* 0x000fe20003f45270 */
[----:B------:R-:W-:Y:S01]  /*4de0*/  IMAD.HI.U32 R4, R99, R92, RZ ;  /* 0x0000005c63047227 */ /* 0x000fe200078e00ff */
[----:B------:R-:W-:Y:S02]  /*4df0*/  SHF.R.U32.HI R0, RZ, R97, R0 ;  /* 0x00000061ff007219 */ /* 0x000fe40000011600 */
[----:B------:R-:W-:Y:S01]  /*4e00*/  ISETP.NE.AND P3, PT, R42, 0x1, PT ;  /* 0x000000012a00780c */ /* 0x000fe20003f65270 */
[----:B------:R-:W-:Y:S01]  /*4e10*/  IMAD.HI.U32 R6, R43, R39, RZ ;  /* 0x000000272b067227 */ /* 0x000fe200078e00ff */
[-C--:B------:R-:W-:Y:S02]  /*4e20*/  SHF.R.U32.HI R4, RZ, R93.reuse, R4 ;  /* 0x0000005dff047219 */ /* 0x080fe40000011604 */
[----:B------:R-:W-:Y:S01]  /*4e30*/  SEL R0, R98, R0, !P0 ;  /* 0x0000000062007207 */ /* 0x000fe20004000000 */
[----:B------:R-:W-:Y:S01]  /*4e40*/  IMAD.HI.U32 R5, R44, R92, RZ ;  /* 0x0000005c2c057227 */ /* 0x000fe200078e00ff */
[----:B------:R-:W-:Y:S03]  /*4e50*/  SEL R4, R99, R4, !P3 ;  /* 0x0000000463047207 */ /* 0x000fe60005800000 */
[-C--:B------:R-:W-:Y:S01]  /*4e60*/  IMAD.HI.U32 R3, R0, R36.reuse, RZ ;  /* 0x0000002400037227 */ /* 0x080fe200078e00ff */
[----:B------:R-:W-:Y:S03]  /*4e70*/  SHF.R.U32.HI R5, RZ, R93, R5 ;  /* 0x0000005dff057219 */ /* 0x000fe60000011605 */
[----:B------:R-:W-:Y:S01]  /*4e80*/  IMAD.HI.U32 R2, R4, R36, RZ ;  /* 0x0000002404027227 */ /* 0x000fe200078e00ff */
[----:B------:R-:W-:Y:S02]  /*4e90*/  @P2 SHF.R.U32.HI R0, RZ, R37, R3 ;  /* 0x00000025ff002219 */ /* 0x000fe40000011603 */
[----:B------:R-:W-:Y:S02]  /*4ea0*/  SHF.R.U32.HI R3, RZ, R97, R6 ;  /* 0x00000061ff037219 */ /* 0x000fe40000011606 */
[----:B------:R-:W-:Y:S01]  /*4eb0*/  @P2 SHF.R.U32.HI R4, RZ, R37, R2 ;  /* 0x00000025ff042219 */ /* 0x000fe20000011602 */
[----:B------:R-:W-:Y:S01]  /*4ec0*/  IMAD R0, R40, R0, RZ ;  /* 0x0000000028007224 */ /* 0x000fe200078e02ff */
[----:B------:R-:W-:Y:S02]  /*4ed0*/  SEL R3, R43, R3, !P0 ;  /* 0x000000032b037207 */ /* 0x000fe40004000000 */
[----:B------:R-:W-:Y:S01]  /*4ee0*/  SEL R2, R44, R5, !P3 ;  /* 0x000000052c027207 */ /* 0x000fe20005800000 */
[----:B------:R-:W-:Y:S01]  /*4ef0*/  IMAD R5, R40, R4, RZ ;  /* 0x0000000428057224 */ /* 0x000fe200078e02ff */
[C---:B------:R-:W-:Y:S01]  /*4f00*/  ISETP.GE.AND P0, PT, R3.reuse, R0, PT ;  /* 0x000000000300720c */ /* 0x040fe20003f06270 */
[C---:B------:R-:W-:Y:S03]  /*4f10*/  IMAD.HI.U32 R0, R3.reuse, R36, RZ ;  /* 0x0000002403007227 */ /* 0x040fe600078e00ff */
[C---:B------:R-:W-:Y:S02]  /*4f20*/  ISETP.GE.OR P0, PT, R2.reuse, R5, P0 ;  /* 0x000000050200720c */ /* 0x040fe40000706670 */
[----:B------:R-:W-:Y:S04]  /*4f30*/  SHF.R.U32.HI R0, RZ, R37, R0 ;  /* 0x00000025ff007219 */ /* 0x000fe80000011600 */
[C---:B------:R-:W-:Y:S05]  /*4f40*/  SEL R6, R3.reuse, R0, !P2 ;  /* 0x0000000003067207 */ /* 0x040fea0005000000 */
        /* <DEDUP_REMOVED lines=14> */
[----:B------:R-:W-:Y:S07]  /*5030*/  IMAD R43, R3, R38, R43 ;  /* 0x00000026032b7224 */ /* 0x000fee00078e022b */
.L_x_83:
[----:B-1----:R-:W-:Y:S01]  /*5040*/  @!P1 ISETP.NE.AND P0, PT, R8, 0x1, PT ;  /* 0x000000010800980c */ /* 0x002fe20003f05270 */
[----:B------:R-:W-:Y:S01]  /*5050*/  @!P1 IMAD.HI.U32 R0, R44, R10, RZ ;  /* 0x0000000a2c009227 */ /* 0x000fe200078e00ff */
[----:B------:R-:W-:Y:S01]  /*5060*/  @!P1 ISETP.NE.AND P2, PT, R7, 0x1, PT ;  /* 0x000000010700980c */ /* 0x000fe20003f45270 */
[----:B------:R-:W-:Y:S01]  /*5070*/  ULOP3.LUT UP0, URZ, UR48, 0x1b0, URZ, 0xc0, !UPT ;  /* 0x000001b030ff7892 */ /* 0x000fe2000f80c0ff */
[----:B------:R-:W-:Y:S01]  /*5080*/  R2UR UR42, R15 ;  /* 0x000000000f2a72ca */ /* 0x000fe200000e0000 */
[C---:B------:R-:W-:Y:S01]  /*5090*/  @!P1 IMAD.HI.U32 R2, R43.reuse, R9, RZ ;  /* 0x000000092b029227 */ /* 0x040fe200078e00ff */
[----:B------:R-:W-:Y:S02]  /*50a0*/  @!P1 SHF.R.U32.HI R0, RZ, R11, R0 ;  /* 0x0000000bff009219 */ /* 0x000fe40000011600 */
[----:B------:R-:W-:Y:S01]  /*50b0*/  R2UR UR41, R14 ;  /* 0x000000000e2972ca */ /* 0x000fe200000e0000 */
[----:B------:R-:W-:Y:S01]  /*50c0*/  VIADD R112, R112, 0x1 ;  /* 0x0000000170707836 */ /* 0x000fe20000000000 */
[----:B------:R-:W-:Y:S02]  /*50d0*/  @!P1 SHF.R.U32.HI R2, RZ, R12, R2 ;  /* 0x0000000cff029219 */ /* 0x000fe40000011602 */
[----:B------:R-:W-:Y:S02]  /*50e0*/  @!P1 SEL R3, R44, R0, !P2 ;  /* 0x000000002c039207 */ /* 0x000fe40005000000 */
[----:B------:R-:W-:Y:S02]  /*50f0*/  @!P1 SEL R2, R43, R2, !P0 ;  /* 0x000000022b029207 */ /* 0x000fe40004000000 */
[----:B------:R-:W-:Y:S01]  /*5100*/  @P4 SHF.R.U32.HI R103, RZ, 0x10, R17 ;  /* 0x00000010ff674819 */ /* 0x000fe20000011611 */
[----:B------:R-:W-:Y:S02]  /*5110*/  USHF.L.U32 UR42, UR42, 0x6, URZ ;  /* 0x000000062a2a7899 */ /* 0x000fe400080006ff */
[----:B------:R-:W-:Y:S02]  /*5120*/  @!P1 IMAD.IADD R0, R2, 0x1, -R3 ;  /* 0x0000000102009824 */ /* 0x000fe400078e0a03 */
[----:B------:R-:W-:Y:S01]  /*5130*/  @!P1 IMAD.IADD R2, R3, 0x1, -R2 ;  /* 0x0000000103029824 */ /* 0x000fe200078e0a02 */
[----:B------:R-:W-:Y:S01]  /*5140*/  USHF.L.U32 UR41, UR41, 0x8, URZ ;  /* 0x0000000829297899 */ /* 0x000fe200080006ff */
[----:B------:R-:W-:Y:S02]  /*5150*/  @!P1 IMAD R44, R0, R7, R44 ;  /* 0x00000007002c9224 */ /* 0x000fe400078e022c */
[----:B------:R-:W-:Y:S01]  /*5160*/  @!P1 IMAD R43, R2, R8, R43 ;  /* 0x00000008022b9224 */ /* 0x000fe200078e022b */
[----:B------:R-:W-:Y:S08]  /*5170*/  BRA.U !UP0, `(.L_x_84) ;  /* 0x0000000108407547 */ /* 0x000ff0000b800000 */
[----:B------:R-:W1:Y:S01]  /*5180*/  LDCU.64 UR8, c[0x4][0x88] ;  /* 0x01001100ff0877ac */ /* 0x000e620008000a00 */
[----:B------:R-:W-:Y:S01]  /*5190*/  MOV R3, 0x0 ;  /* 0x0000000000037802 */ /* 0x000fe20000000f00 */
[----:B------:R-:W-:Y:S02]  /*51a0*/  HFMA2 R12, -RZ, RZ, 0, 5.9604644775390625e-08 ;  /* 0x00000001ff0c7431 */ /* 0x000fe400000001ff */
[----:B------:R-:W-:Y:S02]  /*51b0*/  IMAD.MOV.U32 R8, RZ, RZ, 0x70 ;  /* 0x00000070ff087424 */ /* 0x000fe400078e00ff */
[----:B------:R-:W-:Y:S01]  /*51c0*/  IMAD.MOV.U32 R13, RZ, RZ, RZ ;  /* 0x000000ffff0d7224 */ /* 0x000fe200078e00ff */
[----:B------:R-:W2:Y:S01]  /*51d0*/  LDCU.64 UR6, c[0x4][0x90] ;  /* 0x01001200ff0677ac */ /* 0x000ea20008000a00 */
[----:B------:R-:W3:Y:S01]  /*51e0*/  LDC.64 R2, c[0x4][R3] ;  /* 0x0100000003027b82 */ /* 0x000ee20000000a00 */
[----:B------:R-:W4:Y:S01]  /*51f0*/  LDCU.64 UR4, c[0x4][0x8] ;  /* 0x01000100ff0477ac */ /* 0x000f220008000a00 */
[----:B-1----:R-:W-:Y:S01]  /*5200*/  MOV R5, UR9 ;  /* 0x0000000900057c02 */ /* 0x002fe20008000f00 */
[----:B------:R-:W-:Y:S01]  /*5210*/  IMAD.U32 R4, RZ, RZ, UR8 ;  /* 0x00000008ff047e24 */ /* 0x000fe2000f8e00ff */
[----:B--2---:R-:W-:Y:S01]  /*5220*/  MOV R7, UR7 ;  /* 0x0000000700077c02 */ /* 0x004fe20008000f00 */
[----:B------:R-:W-:Y:S01]  /*5230*/  IMAD.U32 R6, RZ, RZ, UR6 ;  /* 0x00000006ff067e24 */ /* 0x000fe2000f8e00ff */
[----:B----4-:R-:W-:Y:S01]  /*5240*/  MOV R11, UR5 ;  /* 0x00000005000b7c02 */ /* 0x010fe20008000f00 */
[----:B------:R-:W-:Y:S02]  /*5250*/  IMAD.U32 R10, RZ, RZ, UR4 ;  /* 0x00000004ff0a7e24 */ /* 0x000fe4000f8e00ff */
[----:B------:R-:W-:Y:S07]  /*5260*/  LEPC R20, `(.L_x_84) ;  /* 0x000000001014794e */ /* 0x000fee0000000000 */
[----:B---3-5:R-:W-:Y:S05]  /*5270*/  CALL.ABS.NOINC R2 ;  /* 0x0000000002007343 */ /* 0x028fea0003c00000 */
.L_x_84:
[----:B------:R-:W-:Y:S01]  /*5280*/  LOP3.LUT P0, RZ, R109, 0x1b0, RZ, 0xc0, !PT ;  /* 0x000001b06dff7812 */ /* 0x000fe2000780c0ff */
[----:B------:R-:W-:Y:S11]  /*5290*/  BSSY.RECONVERGENT B6, `(.L_x_85) ;  /* 0x0000013000067945 */ /* 0x000ff60003800200 */
[----:B------:R-:W-:Y:S01]  /*52a0*/  @!UPT UIADD3 URZ, UPT, UPT, URZ, URZ, URZ ;  /* 0x000000fffffff290 */ /* 0x000fe2000fffe0ff */
[----:B------:R-:W-:Y:S05]  /*52b0*/  @!P0 BRA `(.L_x_86) ;  /* 0x0000000000408947 */ /* 0x000fea0003800000 */
        /* <DEDUP_REMOVED lines=16> */
.L_x_86:
[----:B------:R-:W-:Y:S05]  /*53c0*/  BSYNC.RECONVERGENT B6 ;  /* 0x0000000000067941 */ /* 0x000fea0003800200 */
.L_x_85:
[----:B------:R-:W-:Y:S01]  /*53d0*/  ISETP.NE.U32.AND P4, PT, R90, RZ, PT ;  /* 0x000000ff5a00720c */ /* 0x000fe20003f85070 */
[----:B------:R-:W-:Y:S01]  /*53e0*/  UISETP.NE.AND UP2, UPT, UR50, URZ, UPT ;  /* 0x000000ff3200728c */ /* 0x000fe2000bf45270 */
[----:B------:R-:W-:Y:S01]  /*53f0*/  ISETP.NE.U32.AND P2, PT, RZ, UR38, PT ;  /* 0x00000026ff007c0c */ /* 0x000fe2000bf45070 */
[----:B------:R-:W-:Y:S01]  /*5400*/  UISETP.NE.U32.AND UP1, UPT, UR44, URZ, UPT ;  /* 0x000000ff2c00728c */ /* 0x000fe2000bf25070 */
[----:B------:R-:W-:Y:S01]  /*5410*/  ISETP.NE.AND.EX P4, PT, R91, RZ, PT, P4 ;  /* 0x000000ff5b00720c */ /* 0x000fe20003f85340 */
[----:B------:R-:W-:Y:S01]  /*5420*/  UPLOP3.LUT UP0, UPT, UPT, UPT, UPT, 0x40, 0x4 ;  /* 0x000000000004789c */ /* 0x000fe20003f0e870 */
[----:B------:R-:W-:Y:S01]  /*5430*/  ISETP.NE.AND.EX P2, PT, RZ, UR39, PT, P2 ;  /* 0x00000027ff007c0c */ /* 0x000fe2000bf45320 */
[----:B------:R-:W-:Y:S01]  /*5440*/  UISETP.NE.AND.EX UP1, UPT, UR45, URZ, UPT, UP1 ;  /* 0x000000ff2d00728c */ /* 0x000fe2000bf25310 */
[----:B------:R-:W-:Y:S04]  /*5450*/  PLOP3.LUT P1, PT, PT, PT, UP2, 0x80, 0x8 ;  /* 0x000000000008781c */ /* 0x000fe80003f2f028 */
[----:B------:R-:W-:Y:S06]  /*5460*/  @UP2 UPLOP3.LUT UP0, UPT, UPT, UPT, UP1, 0x80, 0x8 ;  /* 0x000000000008289c */ /* 0x000fec0003f0f010 */
[----:B------:R-:W-:Y:S01]  /*5470*/  PLOP3.LUT P0, PT, PT, PT, UP0, 0x80, 0x8 ;  /* 0x000000000008781c */ /* 0x000fe20003f0f008 */
[----:B------:R-:W-:Y:S01]  /*5480*/  @!UPT UIADD3 URZ, UPT, UPT, URZ, URZ, URZ ;  /* 0x000000fffffff290 */ /* 0x000fe2000fffe0ff */
[----:B------:R-:W-:Y:S11]  /*5490*/  BRA.U !UP1, `(.L_x_87) ;  /* 0x0000000109387547 */ /* 0x000ff6000b800000 */
[----:B------:R-:W-:Y:S01]  /*54a0*/  UISETP.NE.U32.AND UP0, UPT, UR38, URZ, UPT ;  /* 0x000000ff2600728c */ /* 0x000fe2000bf05070 */
[----:B------:R-:W-:Y:S02]  /*54b0*/  HFMA2 R0, -RZ, RZ, 0, 5.9604644775390625e-08 ;  /* 0x00000001ff007431 */ /* 0x000fe400000001ff */
[----:B------:R-:W-:Y:S01]  /*54c0*/  IMAD.MOV.U32 R96, RZ, RZ, 0x1 ;  /* 0x00000001ff607424 */ /* 0x000fe200078e00ff */
[----:B------:R-:W-:Y:S06]  /*54d0*/  UISETP.NE.AND.EX UP0, UPT, UR39, URZ, UPT, UP0 ;  /* 0x000000ff2700728c */ /* 0x000fec000bf05300 */
[----:B------:R-:W-:Y:S05]  /*54e0*/  PLOP3.LUT P3, PT, PT, PT, UP0, 0x80, 0x8 ;  /* 0x000000000008781c */ /* 0x000fea0003f6f008 */
[----:B------:R-:W1:Y:S01]  /*54f0*/  @UP0 LDCU.64 UR6, c[0x0][0x888] ;  /* 0x00011100ff0607ac */ /* 0x000e620008000a00 */
[----:B------:R-:W-:Y:S07]  /*5500*/  @UP0 UIMAD UR4, UR36, UR44, URZ ;  /* 0x0000002c240402a4 */ /* 0x000fee000f8e02ff */
[----:B------:R-:W-:Y:S01]  /*5510*/  @!P3 PRMT R96, R0, 0x7610, R96 ;  /* 0x000076100060b816 */ /* 0x000fe20000000060 */
[----:B-1----:R-:W-:Y:S03]  /*5520*/  @UP0 UIMAD.WIDE UR6, UR4, 0x4, UR6 ;  /* 0x00000004040608a5 */ /* 0x002fe6000f8e0206 */
[----:B------:R-:W1:Y:S03]  /*5530*/  @!UP0 LDCU UR4, c[0x0][0x880] ;  /* 0x00011000ff0487ac */ /* 0x000e660008000800 */
[----:B------:R-:W-:Y:S01]  /*5540*/  IMAD.U32 R2, RZ, RZ, UR6 ;  /* 0x00000006ff027e24 */ /* 0x000fe2000f8e00ff */
[----:B------:R-:W-:Y:S05]  /*5550*/  MOV R3, UR7 ;  /* 0x0000000700037c02 */ /* 0x000fea0008000f00 */
[----:B-----5:R2:W5:Y:S02]  /*5560*/  @P3 LDG.E R49, desc[UR46][R2.64] ;  /* 0x0000002e02313981 */ /* 0x020564000c1e1900 */
[----:B-12---:R-:W-:Y:S02]  /*5570*/  @!P3 IMAD.U32 R49, RZ, RZ, UR4 ;  /* 0x00000004ff31be24 */ /* 0x006fe4000f8e00ff */
.L_x_87:
[----:B------:R-:W-:Y:S05]  /*5580*/  @!P4 BRA `(.L_x_88) ;  /* 0x000000000020c947 */ /* 0x000fea0003800000 */
[----:B------:R-:W-:Y:S04]  /*5590*/  ISETP.NE.U32.AND P3, PT, R88, RZ, PT ;  /* 0x000000ff5800720c */ /* 0x000fe80003f65070 */
[----:B------:R-:W-:Y:S11]  /*55a0*/  ISETP.NE.AND.EX P3, PT, R89, RZ, PT, P3 ;  /* 0x000000ff5900720c */ /* 0x000ff60003f65330 */
[----:B------:R-:W-:Y:S02]  /*55b0*/  @!UPT UIADD3 URZ, UPT, UPT, URZ, URZ, URZ ;  /* 0x000000fffffff290 */ /* 0x000fe4000fffe0ff */
[----:B------:R-:W1:Y:S01]  /*55c0*/  @P3 LDC.64 R2, c[0x0][0x8a8] ;  /* 0x00022a00ff023b82 */ /* 0x000e620000000a00 */
[----:B------:R-:W-:Y:S04]  /*55d0*/  @P3 IMAD R0, R90, UR36, RZ ;  /* 0x000000245a003c24 */ /* 0x000fe8000f8e02ff */
[----:B-1----:R-:W-:Y:S05]  /*55e0*/  @P3 IMAD.WIDE R2, R0, 0x4, R2 ;  /* 0x0000000400023825 */ /* 0x002fea00078e0202 */
[----:B-----5:R1:W5:Y:S02]  /*55f0*/  @P3 LDG.E R47, desc[UR46][R2.64] ;  /* 0x0000002e022f3981 */ /* 0x020364000c1e1900 */
[----:B-1----:R-:W2:Y:S02]  /*5600*/  @!P3 LDC R47, c[0x0][0x8a0] ;  /* 0x00022800ff2fbb82 */ /* 0x002ea40000000800 */
.L_x_88:
[----:B-----5:R-:W-:Y:S01]  /*5610*/  FSETP.NEU.AND P4, PT, R49, RZ, PT ;  /* 0x000000ff3100720b */ /* 0x020fe20003f8d000 */
[----:B------:R-:W-:Y:S01]  /*5620*/  BSSY B1, `(.L_x_89) ;  /* 0x0000042000017945 */ /* 0x000fe20003800000 */
[----:B------:R-:W-:Y:S01]  /*5630*/  SEL R5, RZ, 0xffffffff, P2 ;  /* 0xffffffffff057807 */ /* 0x000fe20001000000 */
[----:B------:R-:W-:Y:S01]  /*5640*/  IMAD.MOV.U32 R115, RZ, RZ, 0x1 ;  /* 0x00000001ff737424 */ /* 0x000fe200078e00ff */
[----:B------:R-:W-:Y:S02]  /*5650*/  LOP3.LUT P3, RZ, R96, 0xff, RZ, 0xc0, !PT ;  /* 0x000000ff60ff7812 */ /* 0x000fe4000786c0ff */
[----:B------:R-:W-:Y:S02]  /*5660*/  CS2R R86, SRZ ;  /* 0x0000000000567805 */ /* 0x000fe4000001ff00 */
[----:B------:R-:W-:Y:S02]  /*5670*/  @P1 SEL R0, RZ, 0xffffffff, P4 ;  /* 0xffffffffff001807 */ /* 0x000fe40002000000 */
[----:B------:R-:W-:Y:S02]  /*5680*/  CS2R R84, SRZ ;  /* 0x0000000000547805 */ /* 0x000fe4000001ff00 */
[----:B------:R-:W-:Y:S02]  /*5690*/  LEA R2, R105, UR49, 0x3 ;  /* 0x0000003169027c11 */ /* 0x000fe4000f8e18ff */
[----:B------:R-:W-:Y:S02]  /*56a0*/  CS2R R82, SRZ ;  /* 0x0000000000527805 */ /* 0x000fe4000001ff00 */
[----:B------:R-:W-:Y:S02]  /*56b0*/  @P0 SEL R0, R5, R0, !P3 ;  /* 0x0000000005000207 */ /* 0x000fe40005800000 */
[----:B------:R-:W-:Y:S02]  /*56c0*/  CS2R R80, SRZ ;  /* 0x0000000000507805 */ /* 0x000fe4000001ff00 */
[----:B------:R-:W-:Y:S02]  /*56d0*/  LEA R113, R45, UR49, 0x3 ;  /* 0x000000312d717c11 */ /* 0x000fe4000f8e18ff */
[----:B------:R-:W-:Y:S02]  /*56e0*/  @P1 LOP3.LUT R0, R0, 0x1, RZ, 0xc0, !PT ;  /* 0x0000000100001812 */ /* 0x000fe400078ec0ff */
[----:B------:R-:W-:Y:S02]  /*56f0*/  SHF.L.U32 R3, R107, 0x1f, RZ ;  /* 0x0000001f6b037819 */ /* 0x000fe400000006ff */
[----:B------:R-:W-:Y:S02]  /*5700*/  ISETP.NE.U32.OR P6, PT, R0, 0x1, !P1 ;  /* 0x000000010000780c */ /* 0x000fe40004fc5470 */
[----:B------:R-:W-:Y:S02]  /*5710*/  PLOP3.LUT P2, PT, PT, PT, UP1, 0x80, 0x8 ;  /* 0x000000000008781c */ /* 0x000fe40003f4f018 */
[----:B------:R-:W-:Y:S02]  /*5720*/  LEA.HI R48, R45, R45, RZ, 0x1 ;  /* 0x0000002d2d307211 */ /* 0x000fe400078f08ff */
[----:B------:R-:W-:Y:S02]  /*5730*/  SEL R4, RZ, 0xffffffff, P4 ;  /* 0xffffffffff047807 */ /* 0x000fe40002000000 */
[----:B------:R-:W-:Y:S05]  /*5740*/  P2R R118, PR, RZ, 0x40 ;  /* 0x00000040ff767803 */ /* 0x000fea0000000000 */
[----:B------:R-:W-:Y:S02]  /*5750*/  @P6 SHF.L.U32 R0, R104, 0x1f, RZ ;  /* 0x0000001f68006819 */ /* 0x000fe400000006ff */
[----:B------:R-:W-:Y:S02]  /*5760*/  @P2 SEL R4, R5, R4, !P3 ;  /* 0x0000000405042207 */ /* 0x000fe40005800000 */
[----:B------:R1:W3:Y:S02]  /*5770*/  @P6 SYNCS.PHASECHK.TRANS64.TRYWAIT P1, [R2+URZ+0x30], R0 ;  /* 0x00003000020065a7 */ /* 0x0002e400080211ff */
[----:B------:R-:W-:Y:S04]  /*5780*/  LOP3.LUT R4, R4, 0x1, RZ, 0xc0, !PT ;  /* 0x0000000104047812 */ /* 0x000fe800078ec0ff */
[----:B------:R-:W-:Y:S04]  /*5790*/  ISETP.NE.U32.AND P5, PT, R4, 0x1, PT ;  /* 0x000000010400780c */ /* 0x000fe80003fa5070 */
[----:B------:R-:W-:Y:S01]  /*57a0*/  P2R R116, PR, RZ, 0x20 ;  /* 0x00000020ff747803 */ /* 0x000fe20000000000 */
[----:B------:R4:W2:Y:S01]  /*57b0*/  SYNCS.PHASECHK.TRANS64.TRYWAIT P0, [R113+URZ+0xa0], R3 ;  /* 0x0000a003710075a7 */ /* 0x0008a200080011ff */
[C---:B-1----:R-:W-:Y:S01]  /*57c0*/  IMAD.SHL.U32 R0, R48.reuse, 0x80, RZ ;  /* 0x0000008030007824 */ /* 0x042fe200078e00ff */
[----:B------:R-:W-:Y:S04]  /*57d0*/  LOP3.LUT R48, R48, 0xffe, RZ, 0xc0, !PT ;  /* 0x00000ffe30307812 */ /* 0x000fe800078ec0ff */
[----:B------:R-:W-:Y:S01]  /*57e0*/  LOP3.LUT R0, R0, 0xffffff00, RZ, 0xc0, !PT ;  /* 0xffffff0000007812 */ /* 0x000fe200078ec0ff */
[----:B------:R-:W-:Y:S04]  /*57f0*/  IMAD.IADD R48, R45, 0x1, -R48 ;  /* 0x000000012d307824 */ /* 0x000fe800078e0a30 */
[----:B------:R-:W-:Y:S04]  /*5800*/  IMAD.IADD R0, R46, 0x1, R0 ;  /* 0x000000012e007824 */ /* 0x000fe800078e0200 */
[----:B------:R-:W-:Y:S01]  /*5810*/  IMAD R48, R48, 0x100000, R0 ;  /* 0x0010000030307824 */ /* 0x000fe200078e0200 */
[----:B---3--:R-:W-:Y:S01]  /*5820*/  @P6 SEL R115, RZ, 0x1, !P1 ;  /* 0x00000001ff736807 */ /* 0x008fe20004800000 */
[----:B----4-:R-:W-:Y:S06]  /*5830*/  @!P6 BRA `(.L_x_90) ;  /* 0x000000000080e947 */ /* 0x010fec0003800000 */
[----:B------:R-:W-:Y:S01]  /*5840*/  @P5 IMAD R5, R105, 0x1000, R100 ;  /* 0x0000100069055824 */ /* 0x000fe200078e0264 */
[----:B------:R-:W-:Y:S01]  /*5850*/  ISETP.NE.AND P1, PT, R115, RZ, PT ;  /* 0x000000ff7300720c */ /* 0x000fe20003f25270 */
[----:B------:R-:W-:Y:S01]  /*5860*/  BSSY B0, `(.L_x_91) ;  /* 0x000000b000007945 */ /* 0x000fe20003800000 */
[----:B------:R-:W-:Y:S01]  /*5870*/  CS2R R82, SRZ ;  /* 0x0000000000527805 */ /* 0x000fe2000001ff00 */
[----:B------:R-:W-:Y:S01]  /*5880*/  @P5 VIADD R4, R5, UR49 ;  /* 0x0000003105045c36 */ /* 0x000fe20008000000 */
[----:B------:R-:W-:Y:S02]  /*5890*/  CS2R R80, SRZ ;  /* 0x0000000000507805 */ /* 0x000fe4000001ff00 */
[----:B------:R-:W-:Y:S02]  /*58a0*/  CS2R R86, SRZ ;  /* 0x0000000000567805 */ /* 0x000fe4000001ff00 */
[----:B------:R-:W-:Y:S01]  /*58b0*/  CS2R R84, SRZ ;  /* 0x0000000000547805 */ /* 0x000fe2000001ff00 */
[----:B------:R-:W-:Y:S04]  /*58c0*/  @P5 IMAD R4, R108, -0x10, R4 ;  /* 0xfffffff06c045824 */ /* 0x000fe800078e0204 */
[----:B------:R-:W-:Y:S05]  /*58d0*/  @P1 BRA `(.L_x_92) ;  /* 0x00000000000c1947 */ /* 0x000fea0003800000 */
[----:B------:R-:W-:Y:S04]  /*58e0*/  SHF.L.U32 R0, R104, 0x1f, RZ ;  /* 0x0000001f68007819 */ /* 0x000fe800000006ff */
[----:B------:R-:W1:Y:S02]  /*58f0*/  SYNCS.PHASECHK.TRANS64.TRYWAIT P1, [R2+URZ+0x30], R0 ;  /* 0x00003000020075a7 */ /* 0x000e6400080211ff */
[----:B-1----:R-:W-:Y:S05]  /*5900*/  @!P1 BRA `(.L_x_93) ;  /* 0x0000003c00f89947 */ /* 0x002fea0003800000 */
.L_x_92:
[----:B------:R-:W-:Y:S05]  /*5910*/  BSYNC B0 ;  /* 0x0000000000007941 */ /* 0x000fea0003800000 */
.L_x_91:
[----:B------:R-:W-:Y:S01]  /*5920*/  ISETP.NE.AND P1, PT, R116, RZ, PT ;  /* 0x000000ff7400720c */ /* 0x000fe20003f25270 */
[----:B-1----:R-:W-:Y:S02]  /*5930*/  VIADD R2, R2, 0x50 ;  /* 0x0000005002027836 */ /* 0x002fe40000000000 */
[----:B------:R-:W-:Y:S02]  /*5940*/  IMAD.U32 R0, RZ, RZ, UR37 ;  /* 0x00000025ff007e24 */ /* 0x000fe4000f8e00ff */
[----:B------:R-:W-:Y:S03]  /*5950*/  VIADD R105, R105, 0x1 ;  /* 0x0000000169697836 */ /* 0x000fe60000000000 */
[----:B------:R-:W-:Y:S05]  /*5960*/  PRMT R0, R0, 0x654, R2 ;  /* 0x0000065400007816 */ /* 0x000fea0000000002 */
[----:B------:R1:W3:Y:S04]  /*5970*/  @P1 LDS.128 R80, [R5+UR49+0x200] ;  /* 0x0002003105501984 */ /* 0x0002e80008000c00 */
[----:B------:R1:W4:Y:S01]  /*5980*/  @P1 LDS.128 R84, [R4+0x210] ;  /* 0x0002100004541984 */ /* 0x0003220000000c00 */
[C---:B------:R-:W-:Y:S01]  /*5990*/  ISETP.NE.AND P1, PT, R105.reuse, 0x4, PT ;  /* 0x000000046900780c */ /* 0x040fe20003f25270 */
[----:B------:R-:W-:Y:S01]  /*59a0*/  @!PT LDS RZ, [RZ] ;  /* 0x00000000fffff984 */ /* 0x000fe20000000800 */
[----:B------:R-:W-:Y:S01]  /*59b0*/  @!PT LDS RZ, [RZ] ;  /* 0x00000000fffff984 */ /* 0x000fe20000000800 */
[----:B------:R-:W-:Y:S01]  /*59c0*/  @!PT LDS RZ, [RZ] ;  /* 0x00000000fffff984 */ /* 0x000fe20000000800 */
[----:B------:R-:W-:Y:S01]  /*59d0*/  @!PT LDS RZ, [RZ] ;  /* 0x00000000fffff984 */ /* 0x000fe20000000800 */
[----:B------:R5:W-:Y:S06]  /*59e0*/  MEMBAR.ALL.CTA ;  /* 0x0000000000007992 */ /* 0x000bec0000008000 */
[----:B-----5:R-:W5:Y:S01]  /*59f0*/  FENCE.VIEW.ASYNC.S ;  /* 0x00000000000073c6 */ /* 0x020f620000000000 */
[----:B------:R-:W-:Y:S01]  /*5a00*/  SEL R105, R105, RZ, P1 ;  /* 0x000000ff69697207 */ /* 0x000fe20000800000 */
[----:B-----5:R5:W-:Y:S02]  /*5a10*/  SYNCS.ARRIVE.TRANS64.RED.A1T0 RZ, [R0+URZ], RZ ;  /* 0x000000ff00ff79a7 */ /* 0x020be400081004ff */
[----:B-----5:R-:W-:Y:S04]  /*5a20*/  SEL R0, RZ, 0x1, P1 ;  /* 0x00000001ff007807 */ /* 0x020fe80000800000 */
[----:B-1-3--:R-:W-:Y:S02]  /*5a30*/  LOP3.LUT R104, R104, R0, RZ, 0x3c, !PT ;  /* 0x0000000068687212 */ /* 0x00afe400078e3cff */
.L_x_90:
[----:B------:R-:W-:Y:S05]  /*5a40*/  BSYNC B1 ;  /* 0x0000000000017941 */ /* 0x000fea0003800000 */
.L_x_89:
[----:B------:R-:W-:Y:S04]  /*5a50*/  SHF.R.U32.HI R0, RZ, 0x15, R48 ;  /* 0x00000015ff007819 */ /* 0x000fe80000011630 */
[----:B------:R-:W-:Y:S01]  /*5a60*/  LOP3.LUT P1, RZ, R0, 0x3, R101, 0x48, !PT ;  /* 0x0000000300ff7812 */ /* 0x000fe20007824865 */
[----:B------:R-:W-:Y:S01]  /*5a70*/  @!UPT UIADD3 URZ, UPT, UPT, URZ, URZ, URZ ;  /* 0x000000fffffff290 */ /* 0x000fe2000fffe0ff */
[----:B--2---:R-:W-:Y:S11]  /*5a80*/  @P0 BRA `(.L_x_94) ;  /* 0x0000000000080947 */ /* 0x004ff60003800000 */
[----:B------:R-:W1:Y:S02]  /*5a90*/  SYNCS.PHASECHK.TRANS64.TRYWAIT P0, [R113+URZ+0xa0], R3 ;  /* 0x0000a003710075a7 */ /* 0x000e6400080011ff */
[----:B-1----:R-:W-:Y:S05]  /*5aa0*/  @!P0 BRA `(.L_x_95) ;  /* 0x0000003c00a48947 */ /* 0x002fea0003800000 */
.L_x_94:
[----:B------:R-:W-:Y:S05]  /*5ab0*/  @!P1 BRA `(.L_x_96) ;  /* 0x0000000000409947 */ /* 0x000fea0003800000 */
[----:B------:R-:W2:Y:S01]  /*5ac0*/  LDCU.64 UR8, c[0x4][0x78] ;  /* 0x01000f00ff0877ac */ /* 0x000ea20008000a00 */
[----:B-1----:R-:W-:Y:S01]  /*5ad0*/  MOV R3, 0x0 ;  /* 0x0000000000037802 */ /* 0x002fe20000000f00 */
[----:B------:R-:W-:Y:S02]  /*5ae0*/  HFMA2 R12, -RZ, RZ, 0, 5.9604644775390625e-08 ;  /* 0x00000001ff0c7431 */ /* 0x000fe400000001ff */
[----:B------:R-:W-:Y:S02]  /*5af0*/  IMAD.MOV.U32 R8, RZ, RZ, 0x192 ;  /* 0x00000192ff087424 */ /* 0x000fe400078e00ff */
[----:B------:R-:W-:Y:S01]  /*5b00*/  IMAD.MOV.U32 R13, RZ, RZ, RZ ;  /* 0x000000ffff0d7224 */ /* 0x000fe200078e00ff */
[----:B------:R-:W1:Y:S01]  /*5b10*/  LDCU.64 UR6, c[0x4][0x80] ;  /* 0x01001000ff0677ac */ /* 0x000e620008000a00 */
[----:B------:R-:W3:Y:S01]  /*5b20*/  LDC.64 R2, c[0x4][R3] ;  /* 0x0100000003027b82 */ /* 0x000ee20000000a00 */
[----:B------:R-:W5:Y:S01]  /*5b30*/  LDCU.64 UR4, c[0x4][0x18] ;  /* 0x01000300ff0477ac */ /* 0x000f620008000a00 */
[----:B--2---:R-:W-:Y:S01]  /*5b40*/  MOV R5, UR9 ;  /* 0x0000000900057c02 */ /* 0x004fe20008000f00 */
[----:B------:R-:W-:Y:S01]  /*5b50*/  IMAD.U32 R4, RZ, RZ, UR8 ;  /* 0x00000008ff047e24 */ /* 0x000fe2000f8e00ff */
[----:B-1----:R-:W-:Y:S01]  /*5b60*/  MOV R7, UR7 ;  /* 0x0000000700077c02 */ /* 0x002fe20008000f00 */
[----:B------:R-:W-:Y:S01]  /*5b70*/  IMAD.U32 R6, RZ, RZ, UR6 ;  /* 0x00000006ff067e24 */ /* 0x000fe2000f8e00ff */
[----:B-----5:R-:W-:Y:S01]  /*5b80*/  MOV R11, UR5 ;  /* 0x00000005000b7c02 */ /* 0x020fe20008000f00 */
[----:B------:R-:W-:Y:S02]  /*5b90*/  IMAD.U32 R10, RZ, RZ, UR4 ;  /* 0x00000004ff0a7e24 */ /* 0x000fe4000f8e00ff */
[----:B------:R-:W-:Y:S07]  /*5ba0*/  LEPC R20, `(.L_x_96) ;  /* 0x000000001014794e */ /* 0x000fee0000000000 */
[----:B---34-:R-:W-:Y:S05]  /*5bb0*/  CALL.ABS.NOINC R2 ;  /* 0x0000000002007343 */ /* 0x018fea0003c00000 */
.L_x_96:
[----:B------:R-:W-:Y:S01]  /*5bc0*/  F2FP.F16.E4M3.UNPACK_B R4, R81 ;  /* 0x00000051ff04723e */ /* 0x000fe200020006ff */
[----:B------:R-:W-:Y:S05]  /*5bd0*/  WARPSYNC.ALL ;  /* 0x0000000000007948 */ /* 0x000fea0003800000 */
[----:B------:R-:W-:Y:S01]  /*5be0*/  R2UR UR4, R48 ;  /* 0x00000000300472ca */ /* 0x000fe200000e0000 */
[--C-:B------:R-:W-:Y:S01]  /*5bf0*/  HADD2.F32 R53, -RZ, R4.reuse.H0_H0 ;  /* 0x20000004ff357230 */ /* 0x100fe20000004100 */
[-C--:B-1----:R-:W-:Y:S01]  /*5c00*/  F2FP.F16.E4M3.UNPACK_B R3, R80.reuse ;  /* 0x00000050ff03723e */ /* 0x082fe200020006ff */
[----:B------:R-:W-:Y:S01]  /*5c10*/  HADD2.F32 R54, -RZ, R4.H1_H1 ;  /* 0x30000004ff367230 */ /* 0x000fe20000004100 */
[----:B------:R-:W-:Y:S01]  /*5c20*/  F2FP.F16.E4M3.UNPACK_B R0, R80.H1 ;  /* 0x00000050ff00723e */ /* 0x000fe200030006ff */
[----:B------:R-:W-:Y:S01]  /*5c30*/  BSSY.RECONVERGENT B0, `(.L_x_97) ;  /* 0x0000099000007945 */ /* 0x000fe20003800200 */
[----:B------:R-:W-:Y:S01]  /*5c40*/  F2FP.F16.E4M3.UNPACK_B R64, R83.H1 ;  /* 0x00000053ff40723e */ /* 0x000fe200030006ff */
[--C-:B------:R-:W-:Y:S01]  /*5c50*/  HADD2.F32 R2, -RZ, R3.reuse.H0_H0 ;  /* 0x20000003ff027230 */ /* 0x100fe20000004100 */
[----:B----4-:R-:W-:Y:S01]  /*5c60*/  F2FP.F16.E4M3.UNPACK_B R74, R86 ;  /* 0x00000056ff4a723e */ /* 0x010fe200020006ff */
[----:B------:R-:W-:Y:S01]  /*5c70*/  HADD2.F32 R50, -RZ, R3.H1_H1 ;  /* 0x30000003ff327230 */ /* 0x000fe20000004100 */
[----:B------:R-:W-:Y:S01]  /*5c80*/  F2FP.F16.E4M3.UNPACK_B R3, R81.H1 ;  /* 0x00000051ff03723e */ /* 0x000fe200030006ff */
[--C-:B------:R-:W-:Y:S01]  /*5c90*/  HADD2.F32 R51, -RZ, R0.reuse.H0_H0 ;  /* 0x20000000ff337230 */ /* 0x100fe20000004100 */
[----:B------:R-:W-:Y:S01]  /*5ca0*/  IADD3 R114, PT, PT, R100, UR49, RZ ;  /* 0x0000003164727c10 */ /* 0x000fe2000fffe0ff */
[----:B------:R-:W-:Y:S01]  /*5cb0*/  HADD2.F32 R52, -RZ, R0.H1_H1 ;  /* 0x30000000ff347230 */ /* 0x000fe20000004100 */
[----:B------:R-:W-:Y:S01]  /*5cc0*/  LDTM.16dp32bit_t0_t15.x32 R4, tmem[UR4] ;  /* 0x00000004000479ee */ /* 0x000fe20008a80000 */
[----:B------:R-:W1:Y:S01]  /*5cd0*/  LDTM.16dp32bit_t16_t31.x32 R4, tmem[UR4+0x20] ;  /* 0x00002004000479ee */ /* 0x000e620008aa0000 */
[-C--:B------:R-:W-:Y:S01]  /*5ce0*/  F2FP.F16.E4M3.UNPACK_B R0, R82.reuse ;  /* 0x00000052ff00723e */ /* 0x080fe200020006ff */
[--C-:B------:R-:W-:Y:S01]  /*5cf0*/  HADD2.F32 R55, -RZ, R3.reuse.H0_H0 ;  /* 0x20000003ff377230 */ /* 0x100fe20000004100 */
[----:B------:R-:W-:Y:S01]  /*5d00*/  SHF.L.U32 R117, R102, 0x4, RZ ;  /* 0x0000000466757819 */ /* 0x000fe200000006ff */
[----:B------:R-:W-:Y:S01]  /*5d10*/  HADD2.F32 R56, -RZ, R3.H1_H1 ;  /* 0x30000003ff387230 */ /* 0x000fe20000004100 */
[----:B------:R-:W-:Y:S01]  /*5d20*/  F2FP.F16.E4M3.UNPACK_B R3, R82.H1 ;  /* 0x00000052ff03723e */ /* 0x000fe200030006ff */
[--C-:B------:R-:W-:Y:S01]  /*5d30*/  HADD2.F32 R57, -RZ, R0.reuse.H0_H0 ;  /* 0x20000000ff397230 */ /* 0x100fe20000004100 */
[----:B------:R-:W-:Y:S01]  /*5d40*/  IADD3 R114, PT, PT, R114, R117, RZ ;  /* 0x0000007572727210 */ /* 0x000fe20007ffe0ff */
[----:B------:R-:W-:Y:S01]  /*5d50*/  HADD2.F32 R58, -RZ, R0.H1_H1 ;  /* 0x30000000ff3a7230 */ /* 0x000fe20000004100 */
[----:B------:R-:W-:Y:S01]  /*5d60*/  F2FP.F16.E4M3.UNPACK_B R0, R83 ;  /* 0x00000053ff00723e */ /* 0x000fe200020006ff */
[--C-:B------:R-:W-:Y:S01]  /*5d70*/  HADD2.F32 R59, -RZ, R3.reuse.H0_H0 ;  /* 0x20000003ff3b7230 */ /* 0x100fe20000004100 */
[----:B------:R-:W-:Y:S01]  /*5d80*/  ISETP.NE.AND P0, PT, R110, RZ, PT ;  /* 0x000000ff6e00720c */ /* 0x000fe20003f05270 */
[----:B------:R-:W-:Y:S01]  /*5d90*/  HADD2.F32 R60, -RZ, R3.H1_H1 ;  /* 0x30000003ff3c7230 */ /* 0x000fe20000004100 */
[-C--:B------:R-:W-:Y:S01]  /*5da0*/  F2FP.F16.E4M3.UNPACK_B R3, R84.reuse ;  /* 0x00000054ff03723e */ /* 0x080fe200020006ff */
[--C-:B------:R-:W-:Y:S01]  /*5db0*/  HADD2.F32 R61, -RZ, R0.reuse.H0_H0 ;  /* 0x20000000ff3d7230 */ /* 0x100fe20000004100 */
[----:B------:R-:W-:Y:S01]  /*5dc0*/  ISETP.NE.AND P6, PT, R118, RZ, PT ;  /* 0x000000ff7600720c */ /* 0x000fe20003fc5270 */
[----:B------:R-:W-:Y:S01]  /*5dd0*/  HADD2.F32 R62, -RZ, R0.H1_H1 ;  /* 0x30000000ff3e7230 */ /* 0x000fe20000004100 */
[----:B------:R-:W-:Y:S01]  /*5de0*/  F2FP.F16.E4M3.UNPACK_B R0, R84.H1 ;  /* 0x00000054ff00723e */ /* 0x000fe200030006ff */
[--C-:B------:R-:W-:Y:S02]  /*5df0*/  HADD2.F32 R65, -RZ, R3.reuse.H0_H0 ;  /* 0x20000003ff417230 */ /* 0x100fe40000004100 */
[----:B------:R-:W-:Y:S01]  /*5e00*/  HADD2.F32 R66, -RZ, R3.H1_H1 ;  /* 0x30000003ff427230 */ /* 0x000fe20000004100 */
[-C--:B------:R-:W-:Y:S01]  /*5e10*/  F2FP.F16.E4M3.UNPACK_B R3, R85.reuse ;  /* 0x00000055ff03723e */ /* 0x080fe200020006ff */
[--C-:B------:R-:W-:Y:S02]  /*5e20*/  HADD2.F32 R67, -RZ, R0.reuse.H0_H0 ;  /* 0x20000000ff437230 */ /* 0x100fe40000004100 */
[----:B------:R-:W-:Y:S01]  /*5e30*/  HADD2.F32 R68, -RZ, R0.H1_H1 ;  /* 0x30000000ff447230 */ /* 0x000fe20000004100 */
[----:B------:R-:W-:Y:S01]  /*5e40*/  F2FP.F16.E4M3.UNPACK_B R0, R85.H1 ;  /* 0x00000055ff00723e */ /* 0x000fe200030006ff */
[--C-:B------:R-:W-:Y:S02]  /*5e50*/  HADD2.F32 R69, -RZ, R3.reuse.H0_H0 ;  /* 0x20000003ff457230 */ /* 0x100fe40000004100 */
[C---:B-1----:R-:W-:Y:S01]  /*5e60*/  FMUL R7, R47.reuse, R7 ;  /* 0x000000072f077220 */ /* 0x042fe20000400000 */
[----:B------:R-:W-:Y:S01]  /*5e70*/  HADD2.F32 R70, -RZ, R3.H1_H1 ;  /* 0x30000003ff467230 */ /* 0x000fe20000004100 */
[----:B------:R-:W-:Y:S01]  /*5e80*/  F2FP.F16.E4M3.UNPACK_B R3, R86.H1 ;  /* 0x00000056ff03723e */ /* 0x000fe200030006ff */
[--C-:B------:R-:W-:Y:S02]  /*5e90*/  HADD2.F32 R71, -RZ, R0.reuse.H0_H0 ;  /* 0x20000000ff477230 */ /* 0x100fe40000004100 */
[----:B------:R-:W-:Y:S02]  /*5ea0*/  HADD2.F32 R72, -RZ, R0.H1_H1 ;  /* 0x30000000ff487230 */ /* 0x000fe40000004100 */
[----:B------:R-:W-:Y:S01]  /*5eb0*/  FMUL R0, R47, R4 ;  /* 0x000000042f007220 */ /* 0x000fe20000400000 */
[--C-:B------:R-:W-:Y:S01]  /*5ec0*/  HADD2.F32 R73, -RZ, R74.reuse.H0_H0 ;  /* 0x2000004aff497230 */ /* 0x100fe20000004100 */
[----:B------:R-:W-:Y:S01]  /*5ed0*/  F2FP.F16.E4M3.UNPACK_B R4, R87 ;  /* 0x00000057ff04723e */ /* 0x000fe200020006ff */
[----:B------:R-:W-:Y:S02]  /*5ee0*/  HADD2.F32 R74, -RZ, R74.H1_H1 ;  /* 0x3000004aff4a7230 */ /* 0x000fe40000004100 */
[----:B------:R-:W-:Y:S01]  /*5ef0*/  FFMA R0, R49, R2, R0 ;  /* 0x0000000231007223 */ /* 0x000fe20000000000 */
[----:B------:R-:W-:Y:S01]  /*5f00*/  FMUL R2, R47, R5 ;  /* 0x000000052f027220 */ /* 0x000fe20000400000 */
[--C-:B------:R-:W-:Y:S01]  /*5f10*/  HADD2.F32 R75, -RZ, R3.reuse.H0_H0 ;  /* 0x20000003ff4b7230 */ /* 0x100fe20000004100 */
[----:B------:R-:W-:Y:S01]  /*5f20*/  F2FP.F16.E4M3.UNPACK_B R5, R87.H1 ;  /* 0x00000057ff05723e */ /* 0x000fe200030006ff */
[----:B------:R-:W-:Y:S02]  /*5f30*/  HADD2.F32 R76, -RZ, R3.H1_H1 ;  /* 0x30000003ff4c7230 */ /* 0x000fe40000004100 */
[----:B------:R-:W-:Y:S01]  /*5f40*/  FFMA R2, R49, R50, R2 ;  /* 0x0000003231027223 */ /* 0x000fe20000000002 */
[--C-:B------:R-:W-:Y:S02]  /*5f50*/  HADD2.F32 R50, -RZ, R4.reuse.H0_H0 ;  /* 0x20000004ff327230 */ /* 0x100fe40000004100 */
[C---:B------:R-:W-:Y:S01]  /*5f60*/  FMUL R3, R47.reuse, R6 ;  /* 0x000000062f037220 */ /* 0x040fe20000400000 */
[--C-:B------:R-:W-:Y:S02]  /*5f70*/  HADD2.F32 R77, -RZ, R5.reuse.H1_H1 ;  /* 0x30000005ff4d7230 */ /* 0x100fe40000004100 */
[C---:B------:R-:W-:Y:S01]  /*5f80*/  FMUL R6, R47.reuse, R11 ;  /* 0x0000000b2f067220 */ /* 0x040fe20000400000 */
[----:B------:R-:W-:Y:S01]  /*5f90*/  FMUL R11, R47, R16 ;  /* 0x000000102f0b7220 */ /* 0x000fe20000400000 */
[C---:B------:R-:W-:Y:S01]  /*5fa0*/  FFMA R3, R49.reuse, R51, R3 ;  /* 0x0000003331037223 */ /* 0x040fe20000000003 */
[----:B------:R-:W-:Y:S01]  /*5fb0*/  FFMA R7, R49, R52, R7 ;  /* 0x0000003431077223 */ /* 0x000fe20000000007 */
[----:B------:R-:W-:Y:S02]  /*5fc0*/  HADD2.F32 R51, -RZ, R4.H1_H1 ;  /* 0x30000004ff337230 */ /* 0x000fe40000004100 */
[C---:B------:R-:W-:Y:S01]  /*5fd0*/  FMUL R4, R47.reuse, R9 ;  /* 0x000000092f047220 */ /* 0x040fe20000400000 */
[----:B------:R-:W-:Y:S02]  /*5fe0*/  HADD2.F32 R52, -RZ, R5.H0_H0 ;  /* 0x20000005ff347230 */ /* 0x000fe40000004100 */
[----:B------:R-:W-:Y:S01]  /*5ff0*/  FMUL R16, R47, R21 ;  /* 0x000000152f107220 */ /* 0x000fe20000400000 */
[----:B------:R-:W-:Y:S01]  /*6000*/  F2FP.SATFINITE.E4M3.F32.PACK_AB_MERGE_C R78, R7, R3, RZ ;  /* 0x00000003074e723e */ /* 0x000fe200048070ff */
[C---:B------:R-:W-:Y:S01]  /*6010*/  FMUL R3, R47.reuse, R8 ;  /* 0x000000082f037220 */ /* 0x040fe20000400000 */
[C---:B------:R-:W-:Y:S01]  /*6020*/  FMUL R7, R47.reuse, R12 ;  /* 0x0000000c2f077220 */ /* 0x040fe20000400000 */
[C---:B------:R-:W-:Y:S01]  /*6030*/  FMUL R8, R47.reuse, R13 ;  /* 0x0000000d2f087220 */ /* 0x040fe20000400000 */
[----:B------:R-:W-:Y:S01]  /*6040*/  FMUL R12, R47, R17 ;  /* 0x000000112f0c7220 */ /* 0x000fe20000400000 */
[C---:B------:R-:W-:Y:S01]  /*6050*/  FFMA R3, R49.reuse, R53, R3 ;  /* 0x0000003531037223 */ /* 0x040fe20000000003 */
[----:B------:R-:W-:Y:S01]  /*6060*/  FFMA R4, R49, R54, R4 ;  /* 0x0000003631047223 */ /* 0x000fe20000000004 */
[C---:B------:R-:W-:Y:S01]  /*6070*/  FMUL R5, R47.reuse, R10 ;  /* 0x0000000a2f057220 */ /* 0x040fe20000400000 */
[C---:B------:R-:W-:Y:S01]  /*6080*/  FMUL R9, R47.reuse, R14 ;  /* 0x0000000e2f097220 */ /* 0x040fe20000400000 */
[C---:B------:R-:W-:Y:S01]  /*6090*/  FMUL R10, R47.reuse, R15 ;  /* 0x0000000f2f0a7220 */ /* 0x040fe20000400000 */
[----:B------:R-:W-:Y:S01]  /*60a0*/  FMUL R15, R47, R20 ;  /* 0x000000142f0f7220 */ /* 0x000fe20000400000 */
[C---:B------:R-:W-:Y:S01]  /*60b0*/  FFMA R5, R49.reuse, R55, R5 ;  /* 0x0000003731057223 */ /* 0x040fe20000000005 */
[C---:B------:R-:W-:Y:S01]  /*60c0*/  FFMA R6, R49.reuse, R56, R6 ;  /* 0x0000003831067223 */ /* 0x040fe20000000006 */
[C---:B------:R-:W-:Y:S01]  /*60d0*/  FFMA R7, R49.reuse, R57, R7 ;  /* 0x0000003931077223 */ /* 0x040fe20000000007 */
[C---:B------:R-:W-:Y:S01]  /*60e0*/  FFMA R8, R49.reuse, R58, R8 ;  /* 0x0000003a31087223 */ /* 0x040fe20000000008 */
[--C-:B------:R-:W-:Y:S02]  /*60f0*/  HADD2.F32 R63, -RZ, R64.reuse.H0_H0 ;  /* 0x20000040ff3f7230 */ /* 0x100fe40000004100 */
[C---:B------:R-:W-:Y:S01]  /*6100*/  FFMA R9, R49.reuse, R59, R9 ;  /* 0x0000003b31097223 */ /* 0x040fe20000000009 */
[----:B------:R-:W-:Y:S01]  /*6110*/  F2FP.SATFINITE.E4M3.F32.PACK_AB_MERGE_C R5, R6, R5, RZ ;  /* 0x000000050605723e */ /* 0x000fe200048070ff */
[C---:B------:R-:W-:Y:S01]  /*6120*/  FFMA R10, R49.reuse, R60, R10 ;  /* 0x0000003c310a7223 */ /* 0x040fe2000000000a */
[C---:B------:R-:W-:Y:S01]  /*6130*/  FFMA R11, R49.reuse, R61, R11 ;  /* 0x0000003d310b7223 */ /* 0x040fe2000000000b */
[----:B------:R-:W-:Y:S01]  /*6140*/  FFMA R12, R49, R62, R12 ;  /* 0x0000003e310c7223 */ /* 0x000fe2000000000c */
[C---:B------:R-:W-:Y:S01]  /*6150*/  FMUL R20, R47.reuse, R25 ;  /* 0x000000192f147220 */ /* 0x040fe20000400000 */
[C---:B------:R-:W-:Y:S01]  /*6160*/  FMUL R25, R47.reuse, R30 ;  /* 0x0000001e2f197220 */ /* 0x040fe20000400000 */
[C---:B------:R-:W-:Y:S01]  /*6170*/  FMUL R30, R47.reuse, R35 ;  /* 0x000000232f1e7220 */ /* 0x040fe20000400000 */
[----:B------:R-:W-:Y:S01]  /*6180*/  F2FP.SATFINITE.E4M3.F32.PACK_AB_MERGE_C R9, R10, R9, RZ ;  /* 0x000000090a09723e */ /* 0x000fe200048070ff */
[----:B------:R-:W-:Y:S02]  /*6190*/  HADD2.F32 R64, -RZ, R64.H1_H1 ;  /* 0x30000040ff407230 */ /* 0x000fe40000004100 */
[C---:B------:R-:W-:Y:S01]  /*61a0*/  FMUL R13, R47.reuse, R18 ;  /* 0x000000122f0d7220 */ /* 0x040fe20000400000 */
[C---:B------:R-:W-:Y:S01]  /*61b0*/  FMUL R14, R47.reuse, R19 ;  /* 0x000000132f0e7220 */ /* 0x040fe20000400000 */
[C---:B------:R-:W-:Y:S01]  /*61c0*/  FMUL R17, R47.reuse, R22 ;  /* 0x000000162f117220 */ /* 0x040fe20000400000 */
[----:B------:R-:W-:Y:S01]  /*61d0*/  FMUL R18, R47, R23 ;  /* 0x000000172f127220 */ /* 0x000fe20000400000 */
[C---:B------:R-:W-:Y:S01]  /*61e0*/  FFMA R13, R49.reuse, R63, R13 ;  /* 0x0000003f310d7223 */ /* 0x040fe2000000000d */
[C---:B------:R-:W-:Y:S01]  /*61f0*/  FFMA R14, R49.reuse, R64, R14 ;  /* 0x00000040310e7223 */ /* 0x040fe2000000000e */
[----:B------:R-:W-:Y:S01]  /*6200*/  FFMA R15, R49, R65, R15 ;  /* 0x00000041310f7223 */ /* 0x000fe2000000000f */
[----:B------:R-:W-:Y:S01]  /*6210*/  FMUL R19, R47, R24 ;  /* 0x000000182f137220 */ /* 0x000fe20000400000 */
[C---:B------:R-:W-:Y:S01]  /*6220*/  FFMA R16, R49.reuse, R66, R16 ;  /* 0x0000004231107223 */ /* 0x040fe20000000010 */
[----:B------:R-:W-:Y:S01]  /*6230*/  FFMA R17, R49, R67, R17 ;  /* 0x0000004331117223 */ /* 0x000fe20000000011 */
[----:B------:R-:W-:Y:S01]  /*6240*/  F2FP.SATFINITE.E4M3.F32.PACK_AB_MERGE_C R13, R14, R13, RZ ;  /* 0x0000000d0e0d723e */ /* 0x000fe200048070ff */
[C---:B------:R-:W-:Y:S01]  /*6250*/  FMUL R21, R47.reuse, R26 ;  /* 0x0000001a2f157220 */ /* 0x040fe20000400000 */
[----:B------:R-:W-:Y:S01]  /*6260*/  FMUL R22, R47, R27 ;  /* 0x0000001b2f167220 */ /* 0x000fe20000400000 */
[C---:B------:R-:W-:Y:S01]  /*6270*/  FFMA R18, R49.reuse, R68, R18 ;  /* 0x0000004431127223 */ /* 0x040fe20000000012 */
[----:B------:R-:W-:Y:S01]  /*6280*/  FFMA R19, R49, R69, R19 ;  /* 0x0000004531137223 */ /* 0x000fe20000000013 */
[----:B------:R-:W-:Y:S01]  /*6290*/  FMUL R23, R47, R28 ;  /* 0x0000001c2f177220 */ /* 0x000fe20000400000 */
[----:B------:R-:W-:Y:S01]  /*62a0*/  FFMA R20, R49, R70, R20 ;  /* 0x0000004631147223 */ /* 0x000fe20000000014 */
[----:B------:R-:W-:Y:S01]  /*62b0*/  FMUL R24, R47, R29 ;  /* 0x0000001d2f187220 */ /* 0x000fe20000400000 */
[C---:B------:R-:W-:Y:S01]  /*62c0*/  FFMA R21, R49.reuse, R71, R21 ;  /* 0x0000004731157223 */ /* 0x040fe20000000015 */
[----:B------:R-:W-:Y:S01]  /*62d0*/  FFMA R22, R49, R72, R22 ;  /* 0x0000004831167223 */ /* 0x000fe20000000016 */
[C---:B------:R-:W-:Y:S01]  /*62e0*/  FMUL R26, R47.reuse, R31 ;  /* 0x0000001f2f1a7220 */ /* 0x040fe20000400000 */
[----:B------:R-:W-:Y:S01]  /*62f0*/  FMUL R27, R47, R32 ;  /* 0x000000202f1b7220 */ /* 0x000fe20000400000 */
[----:B------:R-:W-:Y:S01]  /*6300*/  FFMA R23, R49, R73, R23 ;  /* 0x0000004931177223 */ /* 0x000fe20000000017 */
[----:B------:R-:W-:Y:S01]  /*6310*/  FMUL R28, R47, R33 ;  /* 0x000000212f1c7220 */ /* 0x000fe20000400000 */
[----:B------:R-:W-:Y:S01]  /*6320*/  FFMA R24, R49, R74, R24 ;  /* 0x0000004a31187223 */ /* 0x000fe20000000018 */
[----:B------:R-:W-:Y:S01]  /*6330*/  FMUL R29, R47, R34 ;  /* 0x000000222f1d7220 */ /* 0x000fe20000400000 */
[C---:B------:R-:W-:Y:S01]  /*6340*/  FFMA R25, R49.reuse, R75, R25 ;  /* 0x0000004b31197223 */ /* 0x040fe20000000019 */
[C---:B------:R-:W-:Y:S01]  /*6350*/  FFMA R26, R49.reuse, R76, R26 ;  /* 0x0000004c311a7223 */ /* 0x040fe2000000001a */
[C---:B------:R-:W-:Y:S01]  /*6360*/  FFMA R27, R49.reuse, R50, R27 ;  /* 0x00000032311b7223 */ /* 0x040fe2000000001b */
[C---:B------:R-:W-:Y:S01]  /*6370*/  FFMA R28, R49.reuse, R51, R28 ;  /* 0x00000033311c7223 */ /* 0x040fe2000000001c */
[----:B------:R-:W-:Y:S01]  /*6380*/  F2FP.SATFINITE.E4M3.F32.PACK_AB_MERGE_C R17, R18, R17, RZ ;  /* 0x000000111211723e */ /* 0x000fe200048070ff */
[C---:B------:R-:W-:Y:S01]  /*6390*/  FFMA R29, R49.reuse, R52, R29 ;  /* 0x00000034311d7223 */ /* 0x040fe2000000001d */
[----:B------:R-:W-:Y:S01]  /*63a0*/  F2FP.SATFINITE.E4M3.F32.PACK_AB_MERGE_C R21, R22, R21, RZ ;  /* 0x000000151615723e */ /* 0x000fe200048070ff */
[----:B------:R-:W-:Y:S01]  /*63b0*/  FFMA R30, R49, R77, R30 ;  /* 0x0000004d311e7223 */ /* 0x000fe2000000001e */
[----:B------:R-:W-:Y:S02]  /*63c0*/  F2FP.SATFINITE.E4M3.F32.PACK_AB_MERGE_C R32, R2, R0, R78 ;  /* 0x000000000220723e */ /* 0x000fe4000480704e */
[----:B------:R-:W-:Y:S02]  /*63d0*/  F2FP.SATFINITE.E4M3.F32.PACK_AB_MERGE_C R33, R4, R3, R5 ;  /* 0x000000030421723e */ /* 0x000fe40004807005 */
[----:B------:R-:W-:Y:S02]  /*63e0*/  F2FP.SATFINITE.E4M3.F32.PACK_AB_MERGE_C R34, R8, R7, R9 ;  /* 0x000000070822723e */ /* 0x000fe40004807009 */
[----:B------:R-:W-:Y:S02]  /*63f0*/  F2FP.SATFINITE.E4M3.F32.PACK_AB_MERGE_C R35, R12, R11, R13 ;  /* 0x0000000b0c23723e */ /* 0x000fe4000480700d */
[----:B------:R-:W-:Y:S02]  /*6400*/  F2FP.SATFINITE.E4M3.F32.PACK_AB_MERGE_C R16, R16, R15, R17 ;  /* 0x0000000f1010723e */ /* 0x000fe40004807011 */
[----:B------:R-:W-:Y:S01]  /*6410*/  F2FP.SATFINITE.E4M3.F32.PACK_AB_MERGE_C R17, R20, R19, R21 ;  /* 0x000000131411723e */ /* 0x000fe20004807015 */
[----:B------:R1:W-:Y:S01]  /*6420*/  STS.128 [R100+UR49+0x4200], R32 ;  /* 0x0042002064007988 */ /* 0x0003e20008000c31 */
[----:B------:R-:W-:Y:S02]  /*6430*/  F2FP.SATFINITE.E4M3.F32.PACK_AB_MERGE_C R18, R26, R25, RZ ;  /* 0x000000191a12723e */ /* 0x000fe400048070ff */
[----:B------:R-:W-:Y:S02]  /*6440*/  F2FP.SATFINITE.E4M3.F32.PACK_AB_MERGE_C R19, R30, R29, RZ ;  /* 0x0000001d1e13723e */ /* 0x000fe400048070ff */
[----:B------:R-:W-:Y:S02]  /*6450*/  F2FP.SATFINITE.E4M3.F32.PACK_AB_MERGE_C R18, R24, R23, R18 ;  /* 0x000000171812723e */ /* 0x000fe40004807012 */
[----:B------:R-:W-:Y:S02]  /*6460*/  F2FP.SATFINITE.E4M3.F32.PACK_AB_MERGE_C R19, R28, R27, R19 ;  /* 0x0000001b1c13723e */ /* 0x000fe40004807013 */
[----:B------:R-:W-:Y:S02]  /*6470*/  LEA R0, R105, UR49, 0x3 ;  /* 0x0000003169007c11 */ /* 0x000fe4000f8e18ff */
[----:B------:R-:W-:Y:S01]  /*6480*/  @P6 SHF.L.U32 R2, R104, 0x1f, RZ ;  /* 0x0000001f68026819 */ /* 0x000fe200000006ff */
[----:B------:R1:W-:Y:S01]  /*6490*/  STS.128 [R114+0x4210], R16 ;  /* 0x0042101072007388 */ /* 0x0003e20000000c00 */
[----:B------:R-:W-:Y:S01]  /*64a0*/  @!PT LDS RZ, [RZ] ;  /* 0x00000000fffff984 */ /* 0x000fe20000000800 */
[----:B------:R-:W-:Y:S01]  /*64b0*/  @!PT LDS RZ, [RZ] ;  /* 0x00000000fffff984 */ /* 0x000fe20000000800 */
[----:B------:R-:W-:Y:S01]  /*64c0*/  @!PT LDS RZ, [RZ] ;  /* 0x00000000fffff984 */ /* 0x000fe20000000800 */
[----:B------:R-:W-:Y:S01]  /*64d0*/  @!PT LDS RZ, [RZ] ;  /* 0x00000000fffff984 */ /* 0x000fe20000000800 */
[----:B------:R2:W-:Y:S07]  /*64e0*/  MEMBAR.ALL.CTA ;  /* 0x0000000000007992 */ /* 0x0005ee0000008000 */
[----:B--2---:R-:W2:Y:S02]  /*64f0*/  FENCE.VIEW.ASYNC.S ;  /* 0x00000000000073c6 */ /* 0x004ea40000000000 */
[----:B--2---:R-:W-:Y:S06]  /*6500*/  BAR.SYNC.DEFER_BLOCKING 0x1, 0x80 ;  /* 0x0042000000007b1d */ /* 0x004fec0000010000 */
[----:B------:R-:W-:Y:S05]  /*6510*/  @P0 BRA `(.L_x_98) ;  /* 0x0000000000280947 */ /* 0x000fea0003800000 */
[----:B------:R-:W-:Y:S02]  /*6520*/  UIADD3 UR4, UPT, UPT, UR49, 0x4200, URZ ;  /* 0x0000420031047890 */ /* 0x000fe4000fffe0ff */
[----:B------:R-:W-:Y:S01]  /*6530*/  UIADD3 UR6, UP0, UPT, UR52, 0x680, URZ ;  /* 0x0000068034067890 */ /* 0x000fe2000ff1e0ff */
[----:B------:R-:W-:Y:S03]  /*6540*/  UMOV UR43, UR36 ;  /* 0x00000024002b7c82 */ /* 0x000fe60008000000 */
[----:B------:R-:W-:Y:S01]  /*6550*/  MOV R109, UR4 ;  /* 0x00000004006d7c02 */ /* 0x000fe20008000f00 */
[----:B------:R-:W-:Y:S03]  /*6560*/  UIADD3.X UR7, UPT, UPT, URZ, UR53, URZ, UP0, !UPT ;  /* 0x00000035ff077290 */ /* 0x000fe600087fe4ff */
[----:B------:R-:W-:Y:S11]  /*6570*/  R2UR UR40, R109 ;  /* 0x000000006d2872ca */ /* 0x000ff600000e0000 */
[----:B------:R-:W-:Y:S02]  /*6580*/  @!UPT UIADD3 URZ, UPT, UPT, URZ, URZ, URZ ;  /* 0x000000fffffff290 */ /* 0x000fe4000fffe0ff */
[----:B------:R2:W-:Y:S01]  /*6590*/  UTMASTG.3D [UR40], [UR6] ;  /* 0x00000028060073b5 */ /* 0x0005e20008010000 */
[----:B------:R0:W-:Y:S01]  /*65a0*/  UTMACMDFLUSH ;  /* 0x00000000000079b7 */ /* 0x0001e20000000000 */
[----:B--2---:R-:W-:Y:S04]  /*65b0*/  DEPBAR.LE SB0, 0x1 ;  /* 0x000080400000791a */ /* 0x004fe80000000000 */
.L_x_98:
[----:B------:R-:W-:Y:S05]  /*65c0*/  BSYNC.RECONVERGENT B0 ;  /* 0x0000000000007941 */ /* 0x000fea0003800200 */
.L_x_97:
[----:B------:R-:W-:Y:S06]  /*65d0*/  BAR.SYNC.DEFER_BLOCKING 0x1, 0x80 ;  /* 0x0042000000007b1d */ /* 0x000fec0000010000 */
[----:B------:R-:W2:Y:S01]  /*65e0*/  @P6 SYNCS.PHASECHK.TRANS64.TRYWAIT P0, [R0+URZ+0x30], R2 ;  /* 0x00003002000065a7 */ /* 0x000ea200080011ff */
[----:B------:R-:W-:Y:S01]  /*65f0*/  BSSY B1, `(.L_x_99) ;  /* 0x0000021000017945 */ /* 0x000fe20003800000 */
[----:B--2---:R-:W-:Y:S03]  /*6600*/  @P6 SEL R115, RZ, 0x1, !P0 ;  /* 0x00000001ff736807 */ /* 0x004fe60004000000 */
[----:B------:R-:W-:Y:S05]  /*6610*/  @!P6 BRA `(.L_x_100) ;  /* 0x000000000078e947 */ /* 0x000fea0003800000 */
[----:B------:R-:W-:Y:S01]  /*6620*/  ISETP.NE.AND P1, PT, R116, RZ, PT ;  /* 0x000000ff7400720c */ /* 0x000fe20003f25270 */
[----:B------:R-:W-:Y:S01]  /*6630*/  BSSY B0, `(.L_x_101) ;  /* 0x0000009000007945 */ /* 0x000fe20003800000 */
[----:B------:R-:W-:Y:S11]  /*6640*/  ISETP.NE.AND P0, PT, R115, RZ, PT ;  /* 0x000000ff7300720c */ /* 0x000ff60003f05270 */
[----:B------:R-:W-:Y:S05]  /*6650*/  @P1 IMAD R2, R105, 0x1000, R100 ;  /* 0x0000100069021824 */ /* 0x000fea00078e0264 */
[----:B------:R-:W-:Y:S05]  /*6660*/  @P1 IADD3 R4, PT, PT, R2, UR49, RZ ;  /* 0x0000003102041c10 */ /* 0x000fea000fffe0ff */
[----:B------:R-:W-:Y:S01]  /*6670*/  @P1 IMAD.IADD R4, R4, 0x1, R117 ;  /* 0x0000000104041824 */ /* 0x000fe200078e0275 */
[----:B------:R-:W-:Y:S06]  /*6680*/  @P0 BRA `(.L_x_102) ;  /* 0x00000000000c0947 */ /* 0x000fec0003800000 */
[----:B------:R-:W-:Y:S04]  /*6690*/  SHF.L.U32 R3, R104, 0x1f, RZ ;  /* 0x0000001f68037819 */ /* 0x000fe800000006ff */
[----:B------:R-:W2:Y:S02]  /*66a0*/  SYNCS.PHASECHK.TRANS64.TRYWAIT P0, [R0+URZ+0x30], R3 ;  /* 0x00003003000075a7 */ /* 0x000ea400080011ff */
[----:B--2---:R-:W-:Y:S05]  /*66b0*/  @!P0 BRA `(.L_x_103) ;  /* 0x0000003000b48947 */ /* 0x004fea0003800000 */
.L_x_102:
[----:B------:R-:W-:Y:S05]  /*66c0*/  BSYNC B0 ;  /* 0x0000000000007941 */ /* 0x000fea0003800000 */
.L_x_101:
[----:B------:R-:W-:Y:S01]  /*66d0*/  ISETP.NE.AND P0, PT, R116, RZ, PT ;  /* 0x000000ff7400720c */ /* 0x000fe20003f05270 */
[----:B------:R-:W-:Y:S11]  /*66e0*/  VIADD R105, R105, 0x1 ;  /* 0x0000000169697836 */ /* 0x000ff60000000000 */
[----:B------:R-:W-:Y:S01]  /*66f0*/  @!UPT UIADD3 URZ, UPT, UPT, URZ, URZ, URZ ;  /* 0x000000fffffff290 */ /* 0x000fe2000fffe0ff */
[----:B------:R3:W4:Y:S04]  /*6700*/  @P0 LDS.128 R80, [R2+UR49+0x200] ;  /* 0x0002003102500984 */ /* 0x0007280008000c00 */
[----:B------:R1:W1:Y:S01]  /*6710*/  @P0 LDS.128 R84, [R4+0x210] ;  /* 0x0002100004540984 */ /* 0x0002620000000c00 */
        /* <DEDUP_REMOVED lines=8> */
[----:B---3--:R-:W-:Y:S02]  /*67a0*/  VIADD R2, R0, 0x50 ;  /* 0x0000005000027836 */ /* 0x008fe40000000000 */
[----:B--2---:R-:W-:Y:S05]  /*67b0*/  IMAD.U32 R0, RZ, RZ, UR37 ;  /* 0x00000025ff007e24 */ /* 0x004fea000f8e00ff */
[----:B------:R-:W-:Y:S04]  /*67c0*/  PRMT R0, R0, 0x654, R2 ;  /* 0x0000065400007816 */ /* 0x000fe80000000002 */
[----:B-----5:R2:W-:Y:S02]  /*67d0*/  SYNCS.ARRIVE.TRANS64.RED.A1T0 RZ, [R0+URZ], RZ ;  /* 0x000000ff00ff79a7 */ /* 0x0205e400081004ff */
[----:B--2---:R-:W-:Y:S04]  /*67e0*/  SEL R0, RZ, 0x1, P0 ;  /* 0x00000001ff007807 */ /* 0x004fe80000000000 */
[----:B-1--4-:R-:W-:Y:S02]  /*67f0*/  LOP3.LUT R104, R104, R0, RZ, 0x3c, !PT ;  /* 0x0000000068687212 */ /* 0x012fe400078e3cff */
.L_x_100:
[----:B------:R-:W-:Y:S05]  /*6800*/  BSYNC B1 ;  /* 0x0000000000017941 */ /* 0x000fea0003800000 */
.L_x_99:
[----:B------:R-:W-:Y:S05]  /*6810*/  VIADD R0, R48, 0x40 ;  /* 0x0000004030007836 */ /* 0x000fea0000000000 */
[----:B------:R-:W-:Y:S04]  /*6820*/  SHF.R.U32.HI R0, RZ, 0x15, R0 ;  /* 0x00000015ff007819 */ /* 0x000fe80000011600 */
[----:B------:R-:W-:Y:S11]  /*6830*/  LOP3.LUT P0, RZ, R0, 0x3, R101, 0x48, !PT ;  /* 0x0000000300ff7812 */ /* 0x000ff60007804865 */
[----:B------:R-:W-:Y:S02]  /*6840*/  @!UPT UIADD3 URZ, UPT, UPT, URZ, URZ, URZ ;  /* 0x000000fffffff290 */ /* 0x000fe4000fffe0ff */
[----:B------:R-:W-:Y:S05]  /*6850*/  @!P0 BRA `(.L_x_104) ;  /* 0x0000000000408947 */ /* 0x000fea0003800000 */
[----:B------:R-:W2:Y:S01]  /*6860*/  LDCU.64 UR8, c[0x4][0x78] ;  /* 0x01000f00ff0877ac */ /* 0x000ea20008000a00 */
[----:B------:R-:W-:Y:S01]  /*6870*/  MOV R3, 0x0 ;  /* 0x0000000000037802 */ /* 0x000fe20000000f00 */
[----:B------:R-:W-:Y:S02]  /*6880*/  HFMA2 R12, -RZ, RZ, 0, 5.9604644775390625e-08 ;  /* 0x00000001ff0c7431 */ /* 0x000fe400000001ff */
[----:B------:R-:W-:Y:S02]  /*6890*/  IMAD.MOV.U32 R8, RZ, RZ, 0x192 ;  /* 0x00000192ff087424 */ /* 0x000fe400078e00ff */
[----:B------:R-:W-:Y:S01]  /*68a0*/  IMAD.MOV.U32 R13, RZ, RZ, RZ ;  /* 0x000000ffff0d7224 */ /* 0x000fe200078e00ff */
[----:B------:R-:W3:Y:S01]  /*68b0*/  LDCU.64 UR6, c[0x4][0x80] ;  /* 0x01001000ff0677ac */ /* 0x000ee20008000a00 */
[----:B------:R-:W4:Y:S01]  /*68c0*/  LDC.64 R2, c[0x4][R3] ;  /* 0x0100000003027b82 */ /* 0x000f220000000a00 */
[----:B------:R-:W5:Y:S01]  /*68d0*/  LDCU.64 UR4, c[0x4][0x18] ;  /* 0x01000300ff0477ac */ /* 0x000f620008000a00 */
[----:B--2---:R-:W-:Y:S01]  /*68e0*/  MOV R5, UR9 ;  /* 0x0000000900057c02 */ /* 0x004fe20008000f00 */
[----:B------:R-:W-:Y:S01]  /*68f0*/  IMAD.U32 R4, RZ, RZ, UR8 ;  /* 0x00000008ff047e24 */ /* 0x000fe2000f8e00ff */
[----:B---3--:R-:W-:Y:S01]  /*6900*/  MOV R7, UR7 ;  /* 0x0000000700077c02 */ /* 0x008fe20008000f00 */
[----:B------:R-:W-:Y:S01]  /*6910*/  IMAD.U32 R6, RZ, RZ, UR6 ;  /* 0x00000006ff067e24 */ /* 0x000fe2000f8e00ff */
[----:B-----5:R-:W-:Y:S01]  /*6920*/  MOV R11, UR5 ;  /* 0x00000005000b7c02 */ /* 0x020fe20008000f00 */
[----:B------:R-:W-:Y:S02]  /*6930*/  IMAD.U32 R10, RZ, RZ, UR4 ;  /* 0x00000004ff0a7e24 */ /* 0x000fe4000f8e00ff */
[----:B------:R-:W-:Y:S07]  /*6940*/  LEPC R20, `(.L_x_104) ;  /* 0x000000001014794e */ /* 0x000fee0000000000 */
[----:B-1--4-:R-:W-:Y:S05]  /*6950*/  CALL.ABS.NOINC R2 ;  /* 0x0000000002007343 */ /* 0x012fea0003c00000 */
.L_x_104:
[-C--:B------:R-:W-:Y:S01]  /*6960*/  F2FP.F16.E4M3.UNPACK_B R0, R81.reuse ;  /* 0x00000051ff00723e */ /* 0x080fe200020006ff */
[----:B------:R-:W-:Y:S05]  /*6970*/  WARPSYNC.ALL ;  /* 0x0000000000007948 */ /* 0x000fea0003800000 */
[----:B------:R-:W-:Y:S01]  /*6980*/  R2UR UR4, R48 ;  /* 0x00000000300472ca */ /* 0x000fe200000e0000 */
[--C-:B------:R-:W-:Y:S01]  /*6990*/  HADD2.F32 R54, -RZ, R0.reuse.H0_H0 ;  /* 0x20000000ff367230 */ /* 0x100fe20000004100 */
[-C--:B------:R-:W-:Y:S01]  /*69a0*/  F2FP.F16.E4M3.UNPACK_B R2, R80.reuse.H1 ;  /* 0x00000050ff02723e */ /* 0x080fe200030006ff */
[----:B------:R-:W-:Y:S01]  /*69b0*/  HADD2.F32 R55, -RZ, R0.H1_H1 ;  /* 0x30000000ff377230 */ /* 0x000fe20000004100 */
[----:B------:R-:W-:Y:S01]  /*69c0*/  F2FP.F16.E4M3.UNPACK_B R0, R81.H1 ;  /* 0x00000051ff00723e */ /* 0x000fe200030006ff */
[----:B------:R-:W-:Y:S01]  /*69d0*/  BSSY.RECONVERGENT B0, `(.L_x_105) ;  /* 0x0000095000007945 */ /* 0x000fe20003800200 */
[----:B------:R-:W-:Y:S01]  /*69e0*/  F2FP.F16.E4M3.UNPACK_B R3, R80 ;  /* 0x00000050ff03723e */ /* 0x000fe200020006ff */
[----:B------:R-:W-:Y:S01]  /*69f0*/  HADD2.F32 R52, -RZ, R2.H0_H0 ;  /* 0x20000002ff347230 */ /* 0x000fe20000004100 */
[----:B------:R-:W-:Y:S01]  /*6a00*/  ISETP.NE.AND P0, PT, R110, RZ, PT ;  /* 0x000000ff6e00720c */ /* 0x000fe20003f05270 */
[--C-:B------:R-:W-:Y:S01]  /*6a10*/  HADD2.F32 R56, -RZ, R0.reuse.H0_H0 ;  /* 0x20000000ff387230 */ /* 0x100fe20000004100 */
[----:B------:R-:W-:Y:S01]  /*6a20*/  ISETP.NE.AND P6, PT, R118, RZ, PT ;  /* 0x000000ff7600720c */ /* 0x000fe20003fc5270 */
[----:B------:R-:W-:Y:S01]  /*6a30*/  HADD2.F32 R57, -RZ, R0.H1_H1 ;  /* 0x30000000ff397230 */ /* 0x000fe20000004100 */
[-C--:B------:R-:W-:Y:S01]  /*6a40*/  F2FP.F16.E4M3.UNPACK_B R0, R83.reuse ;  /* 0x00000053ff00723e */ /* 0x080fe200020006ff */
[----:B-1----:R-:W-:Y:S01]  /*6a50*/  LDTM.16dp32bit_t0_t15.x32 R4, tmem[UR4+0x40] ;  /* 0x00004004000479ee */ /* 0x002fe20008a80000 */
[----:B------:R-:W1:Y:S01]  /*6a60*/  LDTM.16dp32bit_t16_t31.x32 R4, tmem[UR4+0x60] ;  /* 0x00006004000479ee */ /* 0x000e620008aa0000 */
[----:B------:R-:W-:Y:S01]  /*6a70*/  HADD2.F32 R53, -RZ, R2.H1_H1 ;  /* 0x30000002ff357230 */ /* 0x000fe20000004100 */
[----:B------:R-:W-:Y:S01]  /*6a80*/  F2FP.F16.E4M3.UNPACK_B R2, R82.H1 ;  /* 0x00000052ff02723e */ /* 0x000fe200030006ff */
[--C-:B------:R-:W-:Y:S02]  /*6a90*/  HADD2.F32 R50, -RZ, R3.reuse.H0_H0 ;  /* 0x20000003ff327230 */ /* 0x100fe40000004100 */
[--C-:B------:R-:W-:Y:S02]  /*6aa0*/  HADD2.F32 R62, -RZ, R0.reuse.H0_H0 ;  /* 0x20000000ff3e7230 */ /* 0x100fe40000004100 */
[----:B------:R-:W-:Y:S01]  /*6ab0*/  HADD2.F32 R63, -RZ, R0.H1_H1 ;  /* 0x30000000ff3f7230 */ /* 0x000fe20000004100 */
[----:B------:R-:W-:Y:S01]  /*6ac0*/  F2FP.F16.E4M3.UNPACK_B R0, R84.H1 ;  /* 0x00000054ff00723e */ /* 0x000fe200030006ff */
[--C-:B------:R-:W-:Y:S02]  /*6ad0*/  HADD2.F32 R60, -RZ, R2.reuse.H0_H0 ;  /* 0x20000002ff3c7230 */ /* 0x100fe40000004100 */
[----:B------:R-:W-:Y:S01]  /*6ae0*/  HADD2.F32 R61, -RZ, R2.H1_H1 ;  /* 0x30000002ff3d7230 */ /* 0x000fe20000004100 */
[----:B------:R-:W-:Y:S01]  /*6af0*/  F2FP.F16.E4M3.UNPACK_B R2, R83.H1 ;  /* 0x00000053ff02723e */ /* 0x000fe200030006ff */
[----:B------:R-:W-:Y:S01]  /*6b00*/  HADD2.F32 R51, -RZ, R3.H1_H1 ;  /* 0x30000003ff337230 */ /* 0x000fe20000004100 */
[----:B------:R-:W-:Y:S01]  /*6b10*/  F2FP.F16.E4M3.UNPACK_B R3, R82 ;  /* 0x00000052ff03723e */ /* 0x000fe200020006ff */
[--C-:B------:R-:W-:Y:S02]  /*6b20*/  HADD2.F32 R68, -RZ, R0.reuse.H0_H0 ;  /* 0x20000000ff447230 */ /* 0x100fe40000004100 */
[----:B------:R-:W-:Y:S01]  /*6b30*/  HADD2.F32 R69, -RZ, R0.H1_H1 ;  /* 0x30000000ff457230 */ /* 0x000fe20000004100 */
[-C--:B------:R-:W-:Y:S01]  /*6b40*/  F2FP.F16.E4M3.UNPACK_B R0, R85.reuse.H1 ;  /* 0x00000055ff00723e */ /* 0x080fe200030006ff */
[--C-:B------:R-:W-:Y:S02]  /*6b50*/  HADD2.F32 R64, -RZ, R2.reuse.H0_H0 ;  /* 0x20000002ff407230 */ /* 0x100fe40000004100 */
[----:B------:R-:W-:Y:S01]  /*6b60*/  HADD2.F32 R65, -RZ, R2.H1_H1 ;  /* 0x30000002ff417230 */ /* 0x000fe20000004100 */
[----:B------:R-:W-:Y:S01]  /*6b70*/  F2FP.F16.E4M3.UNPACK_B R2, R85 ;  /* 0x00000055ff02723e */ /* 0x000fe200020006ff */
[--C-:B------:R-:W-:Y:S02]  /*6b80*/  HADD2.F32 R58, -RZ, R3.reuse.H0_H0 ;  /* 0x20000003ff3a7230 */ /* 0x100fe40000004100 */
[C---:B-1----:R-:W-:Y:S01]  /*6b90*/  FMUL R7, R47.reuse, R7 ;  /* 0x000000072f077220 */ /* 0x042fe20000400000 */
[----:B------:R-:W-:Y:S01]  /*6ba0*/  HADD2.F32 R59, -RZ, R3.H1_H1 ;  /* 0x30000003ff3b7230 */ /* 0x000fe20000004100 */
[----:B------:R-:W-:Y:S01]  /*6bb0*/  F2FP.F16.E4M3.UNPACK_B R3, R84 ;  /* 0x00000054ff03723e */ /* 0x000fe200020006ff */
[--C-:B------:R-:W-:Y:S02]  /*6bc0*/  HADD2.F32 R72, -RZ, R0.reuse.H0_H0 ;  /* 0x20000000ff487230 */ /* 0x100fe40000004100 */
[C---:B------:R-:W-:Y:S01]  /*6bd0*/  FMUL R11, R47.reuse, R11 ;  /* 0x0000000b2f0b7220 */ /* 0x040fe20000400000 */
[----:B------:R-:W-:Y:S01]  /*6be0*/  HADD2.F32 R73, -RZ, R0.H1_H1 ;  /* 0x30000000ff497230 */ /* 0x000fe20000004100 */
[----:B------:R-:W-:Y:S01]  /*6bf0*/  F2FP.F16.E4M3.UNPACK_B R0, R87 ;  /* 0x00000057ff00723e */ /* 0x000fe200020006ff */
[--C-:B------:R-:W-:Y:S02]  /*6c00*/  HADD2.F32 R70, -RZ, R2.reuse.H0_H0 ;  /* 0x20000002ff467230 */ /* 0x100fe40000004100 */
[C---:B------:R-:W-:Y:S01]  /*6c10*/  FMUL R15, R47.reuse, R15 ;  /* 0x0000000f2f0f7220 */ /* 0x040fe20000400000 */
[----:B------:R-:W-:Y:S01]  /*6c20*/  HADD2.F32 R71, -RZ, R2.H1_H1 ;  /* 0x30000002ff477230 */ /* 0x000fe20000004100 */
[-C--:B------:R-:W-:Y:S01]  /*6c30*/  F2FP.F16.E4M3.UNPACK_B R2, R86.reuse.H1 ;  /* 0x00000056ff02723e */ /* 0x080fe200030006ff */
[--C-:B------:R-:W-:Y:S02]  /*6c40*/  HADD2.F32 R66, -RZ, R3.reuse.H0_H0 ;  /* 0x20000003ff427230 */ /* 0x100fe40000004100 */
[----:B------:R-:W-:Y:S01]  /*6c50*/  HADD2.F32 R67, -RZ, R3.H1_H1 ;  /* 0x30000003ff437230 */ /* 0x000fe20000004100 */
[----:B------:R-:W-:Y:S01]  /*6c60*/  F2FP.F16.E4M3.UNPACK_B R3, R86 ;  /* 0x00000056ff03723e */ /* 0x000fe200020006ff */
[--C-:B------:R-:W-:Y:S02]  /*6c70*/  HADD2.F32 R78, -RZ, R0.reuse.H0_H0 ;  /* 0x20000000ff4e7230 */ /* 0x100fe40000004100 */
[----:B------:R-:W-:Y:S02]  /*6c80*/  HADD2.F32 R79, -RZ, R0.H1_H1 ;  /* 0x30000000ff4f7230 */ /* 0x000fe40000004100 */
[C---:B------:R-:W-:Y:S01]  /*6c90*/  FMUL R0, R47.reuse, R4 ;  /* 0x000000042f007220 */ /* 0x040fe20000400000 */
[--C-:B------:R-:W-:Y:S02]  /*6ca0*/  HADD2.F32 R76, -RZ, R2.reuse.H0_H0 ;  /* 0x20000002ff4c7230 */ /* 0x100fe40000004100 */
[----:B------:R-:W-:Y:S01]  /*6cb0*/  FMUL R4, R47, R8 ;  /* 0x000000082f047220 */ /* 0x000fe20000400000 */
[----:B------:R-:W-:Y:S02]  /*6cc0*/  HADD2.F32 R77, -RZ, R2.H1_H1 ;  /* 0x30000002ff4d7230 */ /* 0x000fe40000004100 */
[----:B------:R-:W-:Y:S01]  /*6cd0*/  FFMA R0, R49, R50, R0 ;  /* 0x0000003231007223 */ /* 0x000fe20000000000 */
[--C-:B------:R-:W-:Y:S02]  /*6ce0*/  HADD2.F32 R74, -RZ, R3.reuse.H0_H0 ;  /* 0x20000003ff4a7230 */ /* 0x100fe40000004100 */
[C---:B------:R-:W-:Y:S01]  /*6cf0*/  FMUL R2, R47.reuse, R5 ;  /* 0x000000052f027220 */ /* 0x040fe20000400000 */
[----:B------:R-:W-:Y:S02]  /*6d00*/  HADD2.F32 R75, -RZ, R3.H1_H1 ;  /* 0x30000003ff4b7230 */ /* 0x000fe40000004100 */
[C---:B------:R-:W-:Y:S01]  /*6d10*/  FMUL R5, R47.reuse, R9 ;  /* 0x000000092f057220 */ /* 0x040fe20000400000 */
[----:B------:R-:W-:Y:S01]  /*6d20*/  FMUL R8, R47, R12 ;  /* 0x0000000c2f087220 */ /* 0x000fe20000400000 */
[----:B------:R-:W-:Y:S01]  /*6d30*/  FFMA R2, R49, R51, R2 ;  /* 0x0000003331027223 */ /* 0x000fe20000000002 */
[C---:B------:R-:W-:Y:S01]  /*6d40*/  FMUL R9, R47.reuse, R13 ;  /* 0x0000000d2f097220 */ /* 0x040fe20000400000 */
[C---:B------:R-:W-:Y:S01]  /*6d50*/  FMUL R12, R47.reuse, R21 ;  /* 0x000000152f0c7220 */ /* 0x040fe20000400000 */
[C---:B------:R-:W-:Y:S01]  /*6d60*/  FMUL R21, R47.reuse, R30 ;  /* 0x0000001e2f157220 */ /* 0x040fe20000400000 */
[C---:B------:R-:W-:Y:S01]  /*6d70*/  FMUL R13, R47.reuse, R22 ;  /* 0x000000162f0d7220 */ /* 0x040fe20000400000 */
[C---:B------:R-:W-:Y:S01]  /*6d80*/  FMUL R22, R47.reuse, R31 ;  /* 0x0000001f2f167220 */ /* 0x040fe20000400000 */
        /* <DEDUP_REMOVED lines=8> */
[C---:B------:R-:W-:Y:S01]  /*6e10*/  FFMA R6, R49.reuse, R56, R6 ;  /* 0x0000003831067223 */ /* 0x040fe20000000006 */
[C---:B------:R-:W-:Y:S01]  /*6e20*/  FFMA R11, R49.reuse, R57, R11 ;  /* 0x00000039310b7223 */ /* 0x040fe2000000000b */
[C---:B------:R-:W-:Y:S01]  /*6e30*/  FFMA R8, R49.reuse, R58, R8 ;  /* 0x0000003a31087223 */ /* 0x040fe20000000008 */
[----:B------:R-:W-:Y:S01]  /*6e40*/  FFMA R9, R49, R59, R9 ;  /* 0x0000003b31097223 */ /* 0x000fe20000000009 */
[----:B------:R-:W-:Y:S01]  /*6e50*/  F2FP.SATFINITE.E4M3.F32.PACK_AB_MERGE_C R52, R7, R3, RZ ;  /* 0x000000030734723e */ /* 0x000fe200048070ff */
[----:B------:R-:W-:Y:S01]  /*6e60*/  FFMA R10, R49, R60, R10 ;  /* 0x0000003c310a7223 */ /* 0x000fe2000000000a */
[----:B------:R-:W-:Y:S01]  /*6e70*/  F2FP.SATFINITE.E4M3.F32.PACK_AB_MERGE_C R53, R11, R6, RZ ;  /* 0x000000060b35723e */ /* 0x000fe200048070ff */
[----:B------:R-:W-:Y:S01]  /*6e80*/  FFMA R15, R49, R61, R15 ;  /* 0x0000003d310f7223 */ /* 0x000fe2000000000f */
[C---:B------:R-:W-:Y:S01]  /*6e90*/  FMUL R3, R47.reuse, R16 ;  /* 0x000000102f037220 */ /* 0x040fe20000400000 */
[C---:B------:R-:W-:Y:S01]  /*6ea0*/  FMUL R6, R47.reuse, R17 ;  /* 0x000000112f067220 */ /* 0x040fe20000400000 */
[----:B------:R-:W-:Y:S01]  /*6eb0*/  F2FP.F16.E4M3.UNPACK_B R51, R87.H1 ;  /* 0x00000057ff33723e */ /* 0x000fe200030006ff */
[----:B------:R-:W-:Y:S01]  /*6ec0*/  FMUL R11, R47, R20 ;  /* 0x000000142f0b7220 */ /* 0x000fe20000400000 */
[----:B------:R-:W-:Y:S01]  /*6ed0*/  F2FP.SATFINITE.E4M3.F32.PACK_AB_MERGE_C R54, R15, R10, RZ ;  /* 0x0000000a0f36723e */ /* 0x000fe200048070ff */
[C---:B------:R-:W-:Y:S01]  /*6ee0*/  FFMA R3, R49.reuse, R62, R3 ;  /* 0x0000003e31037223 */ /* 0x040fe20000000003 */
[----:B------:R-:W-:Y:S01]  /*6ef0*/  FFMA R6, R49, R63, R6 ;  /* 0x0000003f31067223 */ /* 0x000fe20000000006 */
[----:B------:R-:W-:Y:S01]  /*6f00*/  FMUL R20, R47, R29 ;  /* 0x0000001d2f147220 */ /* 0x000fe20000400000 */
[----:B------:R-:W-:Y:S01]  /*6f10*/  F2FP.SATFINITE.E4M3.F32.PACK_AB_MERGE_C R29, R5, R4, R53 ;  /* 0x00000004051d723e */ /* 0x000fe20004807035 */
[----:B------:R-:W-:Y:S01]  /*6f20*/  FMUL R10, R47, R19 ;  /* 0x000000132f0a7220 */ /* 0x000fe20000400000 */
[----:B------:R-:W-:Y:S01]  /*6f30*/  F2FP.SATFINITE.E4M3.F32.PACK_AB_MERGE_C R30, R9, R8, R54 ;  /* 0x00000008091e723e */ /* 0x000fe20004807036 */
        /* <DEDUP_REMOVED lines=10> */
[----:B------:R-:W-:Y:S01]  /*6fe0*/  FFMA R14, R49, R69, R14 ;  /* 0x00000045310e7223 */ /* 0x000fe2000000000e */
[----:B------:R-:W-:Y:S01]  /*6ff0*/  FMUL R18, R47, R27 ;  /* 0x0000001b2f127220 */ /* 0x000fe20000400000 */
[C---:B------:R-:W-:Y:S01]  /*7000*/  FFMA R15, R49.reuse, R70, R15 ;  /* 0x00000046310f7223 */ /* 0x040fe2000000000f */
[C---:B------:R-:W-:Y:S01]  /*7010*/  FFMA R16, R49.reuse, R71, R16 ;  /* 0x0000004731107223 */ /* 0x040fe20000000010 */
[C---:B------:R-:W-:Y:S01]  /*7020*/  FFMA R17, R49.reuse, R72, R17 ;  /* 0x0000004831117223 */ /* 0x040fe20000000011 */
[C---:B------:R-:W-:Y:S01]  /*7030*/  FFMA R18, R49.reuse, R73, R18 ;  /* 0x0000004931127223 */ /* 0x040fe20000000012 */
[----:B------:R-:W-:Y:S01]  /*7040*/  FFMA R19, R49, R74, R19 ;  /* 0x0000004a31137223 */ /* 0x000fe20000000013 */
[----:B------:R-:W-:Y:S01]  /*7050*/  FMUL R23, R47, R32 ;  /* 0x000000202f177220 */ /* 0x000fe20000400000 */
[----:B------:R-:W-:Y:S01]  /*7060*/  FFMA R20, R49, R75, R20 ;  /* 0x0000004b31147223 */ /* 0x000fe20000000014 */
[----:B------:R-:W-:Y:S01]  /*7070*/  FMUL R24, R47, R33 ;  /* 0x000000212f187220 */ /* 0x000fe20000400000 */
[--C-:B------:R-:W-:Y:S02]  /*7080*/  HADD2.F32 R50, -RZ, R51.reuse.H0_H0 ;  /* 0x20000033ff327230 */ /* 0x100fe40000004100 */
[----:B------:R-:W-:Y:S01]  /*7090*/  FFMA R21, R49, R76, R21 ;  /* 0x0000004c31157223 */ /* 0x000fe20000000015 */
[----:B------:R-:W-:Y:S02]  /*70a0*/  HADD2.F32 R51, -RZ, R51.H1_H1 ;  /* 0x30000033ff337230 */ /* 0x000fe40000004100 */
[----:B------:R-:W-:Y:S01]  /*70b0*/  FMUL R25, R47, R34 ;  /* 0x000000222f197220 */ /* 0x000fe20000400000 */
[----:B------:R-:W-:Y:S01]  /*70c0*/  FFMA R22, R49, R77, R22 ;  /* 0x0000004d31167223 */ /* 0x000fe20000000016 */
[----:B------:R-:W-:Y:S01]  /*70d0*/  FMUL R26, R47, R35 ;  /* 0x000000232f1a7220 */ /* 0x000fe20000400000 */
[----:B------:R-:W-:Y:S01]  /*70e0*/  F2FP.SATFINITE.E4M3.F32.PACK_AB_MERGE_C R7, R10, R7, RZ ;  /* 0x000000070a07723e */ /* 0x000fe200048070ff */
[C---:B------:R-:W-:Y:S01]  /*70f0*/  FFMA R23, R49.reuse, R78, R23 ;  /* 0x0000004e31177223 */ /* 0x040fe20000000017 */
[C---:B------:R-:W-:Y:S01]  /*7100*/  FFMA R24, R49.reuse, R79, R24 ;  /* 0x0000004f31187223 */ /* 0x040fe20000000018 */
[C---:B------:R-:W-:Y:S01]  /*7110*/  FFMA R25, R49.reuse, R50, R25 ;  /* 0x0000003231197223 */ /* 0x040fe20000000019 */
[----:B------:R-:W-:Y:S01]  /*7120*/  FFMA R26, R49, R51, R26 ;  /* 0x00000033311a7223 */ /* 0x000fe2000000001a */
[----:B------:R-:W-:Y:S02]  /*7130*/  F2FP.SATFINITE.E4M3.F32.PACK_AB_MERGE_C R28, R2, R0, R52 ;  /* 0x00000000021c723e */ /* 0x000fe40004807034 */
[----:B------:R-:W-:Y:S02]  /*7140*/  F2FP.SATFINITE.E4M3.F32.PACK_AB_MERGE_C R31, R6, R3, R7 ;  /* 0x00000003061f723e */ /* 0x000fe40004807007 */
[----:B------:R-:W-:Y:S02]  /*7150*/  F2FP.SATFINITE.E4M3.F32.PACK_AB_MERGE_C R13, R14, R13, RZ ;  /* 0x0000000d0e0d723e */ /* 0x000fe400048070ff */
[----:B------:R-:W-:Y:S01]  /*7160*/  F2FP.SATFINITE.E4M3.F32.PACK_AB_MERGE_C R17, R18, R17, RZ ;  /* 0x000000111211723e */ /* 0x000fe200048070ff */
[----:B------:R1:W-:Y:S01]  /*7170*/  STS.128 [R100+UR49+0x5200], R28 ;  /* 0x0052001c64007988 */ /* 0x0003e20008000c31 */
[----:B------:R-:W-:Y:S02]  /*7180*/  F2FP.SATFINITE.E4M3.F32.PACK_AB_MERGE_C R14, R22, R21, RZ ;  /* 0x00000015160e723e */ /* 0x000fe400048070ff */
[----:B------:R-:W-:Y:S02]  /*7190*/  F2FP.SATFINITE.E4M3.F32.PACK_AB_MERGE_C R25, R26, R25, RZ ;  /* 0x000000191a19723e */ /* 0x000fe400048070ff */
[----:B------:R-:W-:Y:S02]  /*71a0*/  F2FP.SATFINITE.E4M3.F32.PACK_AB_MERGE_C R12, R12, R11, R13 ;  /* 0x0000000b0c0c723e */ /* 0x000fe4000480700d */
[----:B------:R-:W-:Y:S02]  /*71b0*/  F2FP.SATFINITE.E4M3.F32.PACK_AB_MERGE_C R13, R16, R15, R17 ;  /* 0x0000000f100d723e */ /* 0x000fe40004807011 */
        /* <DEDUP_REMOVED lines=13> */
[----:B------:R-:W-:Y:S02]  /*7290*/  UIADD3 UR8, UP0, UPT, UR52, 0x680, URZ ;  /* 0x0000068034087890 */ /* 0x000fe4000ff1e0ff */
[----:B------:R-:W-:Y:S02]  /*72a0*/  UIADD3 UR5, UPT, UPT, UR41, 0x40, URZ ;  /* 0x0000004029057890 */ /* 0x000fe4000fffe0ff */
[----:B------:R-:W-:Y:S02]  /*72b0*/  UIADD3 UR4, UPT, UPT, UR49, 0x5200, URZ ;  /* 0x0000520031047890 */ /* 0x000fe4000fffe0ff */
[----:B------:R-:W-:Y:S01]  /*72c0*/  UIADD3.X UR9, UPT, UPT, URZ, UR53, URZ, UP0, !UPT ;  /* 0x00000035ff097290 */ /* 0x000fe200087fe4ff */
[----:B------:R-:W-:Y:S01]  /*72d0*/  UMOV UR6, UR42 ;  /* 0x0000002a00067c82 */ /* 0x000fe20008000000 */
[----:B------:R-:W-:Y:S07]  /*72e0*/  UMOV UR7, UR36 ;  /* 0x0000002400077c82 */ /* 0x000fee0008000000 */
[----:B------:R2:W-:Y:S01]  /*72f0*/  UTMASTG.3D [UR4], [UR8] ;  /* 0x00000004080073b5 */ /* 0x0005e20008010000 */
[----:B------:R0:W-:Y:S01]  /*7300*/  UTMACMDFLUSH ;  /* 0x00000000000079b7 */ /* 0x0001e20000000000 */
[----:B--2---:R-:W-:Y:S04]  /*7310*/  DEPBAR.LE SB0, 0x1 ;  /* 0x000080400000791a */ /* 0x004fe80000000000 */
.L_x_106:
[----:B------:R-:W-:Y:S05]  /*7320*/  BSYNC.RECONVERGENT B0 ;  /* 0x0000000000007941 */ /* 0x000fea0003800200 */
.L_x_105:
        /* <DEDUP_REMOVED lines=15> */
.L_x_110:
[----:B------:R-:W-:Y:S05]  /*7420*/  BSYNC B0 ;  /* 0x0000000000007941 */ /* 0x000fea0003800000 */
.L_x_109:
[----:B------:R-:W-:Y:S01]  /*7430*/  ISETP.NE.AND P0, PT, R116, RZ, PT ;  /* 0x000000ff7400720c */ /* 0x000fe20003f05270 */
[----:B------:R-:W-:Y:S11]  /*7440*/  VIADD R105, R105, 0x1 ;  /* 0x0000000169697836 */ /* 0x000ff60000000000 */
[----:B------:R-:W-:Y:S01]  /*7450*/  @!UPT UIADD3 URZ, UPT, UPT, URZ, URZ, URZ ;  /* 0x000000fffffff290 */ /* 0x000fe2000fffe0ff */
[----:B------:R3:W4:Y:S04]  /*7460*/  @P0 LDS.128 R84, [R2+0x210] ;  /* 0x0002100002540984 */ /* 0x0007280000000c00 */
[----:B------:R1:W1:Y:S01]  /*7470*/  @P0 LDS.128 R80, [R3+UR49+0x200] ;  /* 0x0002003103500984 */ /* 0x0002620008000c00 */
        /* <DEDUP_REMOVED lines=14> */
.L_x_108:
[----:B------:R-:W-:Y:S05]  /*7560*/  BSYNC B1 ;  /* 0x0000000000017941 */ /* 0x000fea0003800000 */
.L_x_107:
[----:B------:R-:W-:Y:S05]  /*7570*/  VIADD R0, R48, 0x80 ;  /* 0x0000008030007836 */ /* 0x000fea0000000000 */
[----:B------:R-:W-:Y:S04]  /*7580*/  SHF.R.U32.HI R0, RZ, 0x15, R0 ;  /* 0x00000015ff007819 */ /* 0x000fe80000011600 */
[----:B------:R-:W-:Y:S11]  /*7590*/  LOP3.LUT P0, RZ, R0, 0x3, R101, 0x48, !PT ;  /* 0x0000000300ff7812 */ /* 0x000ff60007804865 */
[----:B------:R-:W-:Y:S02]  /*75a0*/  @!UPT UIADD3 URZ, UPT, UPT, URZ, URZ, URZ ;  /* 0x000000fffffff290 */ /* 0x000fe4000fffe0ff */
[----:B------:R-:W-:Y:S05]  /*75b0*/  @!P0 BRA `(.L_x_112) ;  /* 0x0000000000408947 */ /* 0x000fea0003800000 */
[----:B------:R-:W2:Y:S01]  /*75c0*/  LDCU.64 UR8, c[0x4][0x78] ;  /* 0x01000f00ff0877ac */ /* 0x000ea20008000a00 */
[----:B------:R-:W-:Y:S01]  /*75d0*/  MOV R3, 0x0 ;  /* 0x0000000000037802 */ /* 0x000fe20000000f00 */
[----:B-1----:R-:W-:Y:S02]  /*75e0*/  HFMA2 R12, -RZ, RZ, 0, 5.9604644775390625e-08 ;  /* 0x00000001ff0c7431 */ /* 0x002fe400000001ff */
[----:B------:R-:W-:Y:S02]  /*75f0*/  IMAD.MOV.U32 R8, RZ, RZ, 0x192 ;  /* 0x00000192ff087424 */ /* 0x000fe400078e00ff */
[----:B------:R-:W-:Y:S01]  /*7600*/  IMAD.MOV.U32 R13, RZ, RZ, RZ ;  /* 0x000000ffff0d7224 */ /* 0x000fe200078e00ff */
[----:B------:R-:W1:Y:S01]  /*7610*/  LDCU.64 UR6, c[0x4][0x80] ;  /* 0x01001000ff0677ac */ /* 0x000e620008000a00 */
[----:B------:R-:W3:Y:S01]  /*7620*/  LDC.64 R2, c[0x4][R3] ;  /* 0x0100000003027b82 */ /* 0x000ee20000000a00 */
[----:B------:R-:W4:Y:S01]  /*7630*/  LDCU.64 UR4, c[0x4][0x18] ;  /* 0x01000300ff0477ac */ /* 0x000f220008000a00 */
[----:B--2---:R-:W-:Y:S01]  /*7640*/  MOV R5, UR9 ;  /* 0x0000000900057c02 */ /* 0x004fe20008000f00 */
[----:B------:R-:W-:Y:S01]  /*7650*/  IMAD.U32 R4, RZ, RZ, UR8 ;  /* 0x00000008ff047e24 */ /* 0x000fe2000f8e00ff */
[----:B-1----:R-:W-:Y:S01]  /*7660*/  MOV R7, UR7 ;  /* 0x0000000700077c02 */ /* 0x002fe20008000f00 */
[----:B------:R-:W-:Y:S01]  /*7670*/  IMAD.U32 R6, RZ, RZ, UR6 ;  /* 0x00000006ff067e24 */ /* 0x000fe2000f8e00ff */
[----:B----4-:R-:W-:Y:S01]  /*7680*/  MOV R11, UR5 ;  /* 0x00000005000b7c02 */ /* 0x010fe20008000f00 */
[----:B------:R-:W-:Y:S02]  /*7690*/  IMAD.U32 R10, RZ, RZ, UR4 ;  /* 0x00000004ff0a7e24 */ /* 0x000fe4000f8e00ff */
[----:B------:R-:W-:Y:S07]  /*76a0*/  LEPC R20, `(.L_x_112) ;  /* 0x000000001014794e */ /* 0x000fee0000000000 */
[----:B---3--:R-:W-:Y:S05]  /*76b0*/  CALL.ABS.NOINC R2 ;  /* 0x0000000002007343 */ /* 0x008fea0003c00000 */
.L_x_112:
        /* <DEDUP_REMOVED lines=148> */
[----:B------:R-:W-:Y:S02]  /*8000*/  UIADD3 UR8, UP0, UPT, UR52, 0x680, URZ ;  /* 0x0000068034087890 */ /* 0x000fe4000ff1e0ff */
[----:B------:R-:W-:Y:S02]  /*8010*/  UIADD3 UR5, UPT, UPT, UR41, 0x80, URZ ;  /* 0x0000008029057890 */ /* 0x000fe4000fffe0ff */
[----:B------:R-:W-:Y:S01]  /*8020*/  MOV R109, UR10 ;  /* 0x0000000a006d7c02 */ /* 0x000fe20008000f00 */
[----:B------:R-:W-:Y:S01]  /*8030*/  UIADD3.X UR9, UPT, UPT, URZ, UR53, URZ, UP0, !UPT ;  /* 0x00000035ff097290 */ /* 0x000fe200087fe4ff */
[----:B------:R-:W-:Y:S02]  /*8040*/  UMOV UR6, UR42 ;  /* 0x0000002a00067c82 */ /* 0x000fe40008000000 */
[----:B------:R-:W-:Y:S01]  /*8050*/  R2UR UR4, R109 ;  /* 0x000000006d0472ca */ /* 0x000fe200000e0000 */
[----:B------:R-:W-:Y:S11]  /*8060*/  UMOV UR7, UR36 ;  /* 0x0000002400077c82 */ /* 0x000ff60008000000 */
[----:B------:R-:W-:Y:S01]  /*8070*/  @!UPT UIADD3 URZ, UPT, UPT, URZ, URZ, URZ ;  /* 0x000000fffffff290 */ /* 0x000fe2000fffe0ff */
[----:B------:R2:W-:Y:S01]  /*8080*/  UTMASTG.3D [UR4], [UR8] ;  /* 0x00000004080073b5 */ /* 0x0005e20008010000 */
[----:B------:R0:W-:Y:S01]  /*8090*/  UTMACMDFLUSH ;  /* 0x00000000000079b7 */ /* 0x0001e20000000000 */
[----:B--2---:R-:W-:Y:S04]  /*80a0*/  DEPBAR.LE SB0, 0x1 ;  /* 0x000080400000791a */ /* 0x004fe80000000000 */
.L_x_114:
[----:B------:R-:W-:Y:S05]  /*80b0*/  BSYNC.RECONVERGENT B0 ;  /* 0x0000000000007941 */ /* 0x000fea0003800200 */
.L_x_113:
        /* <DEDUP_REMOVED lines=15> */
.L_x_118:
[----:B------:R-:W-:Y:S05]  /*81b0*/  BSYNC B0 ;  /* 0x0000000000007941 */ /* 0x000fea0003800000 */
.L_x_117:
        /* <DEDUP_REMOVED lines=19> */
.L_x_116:
[----:B------:R-:W-:Y:S05]  /*82f0*/  BSYNC B1 ;  /* 0x0000000000017941 */ /* 0x000fea0003800000 */
.L_x_115:
        /* <DEDUP_REMOVED lines=21> */
.L_x_120:
[----:B------:R-:W-:Y:S01]  /*8450*/  ISETP.NE.AND P0, PT, R110, RZ, PT ;  /* 0x000000ff6e00720c */ /* 0x000fe20003f05270 */
[----:B------:R-:W-:Y:S05]  /*8460*/  WARPSYNC.ALL ;  /* 0x0000000000007948 */ /* 0x000fea0003800000 */
[----:B------:R-:W-:Y:S01]  /*8470*/  R2UR UR4, R48 ;  /* 0x00000000300472ca */ /* 0x000fe200000e0000 */
[----:B------:R-:W-:Y:S01]  /*8480*/  BSSY.RECONVERGENT B0, `(.L_x_121) ;  /* 0x000009c000007945 */ /* 0x000fe20003800200 */
[-C--:B------:R-:W-:Y:S02]  /*8490*/  F2FP.F16.E4M3.UNPACK_B R2, R80.reuse ;  /* 0x00000050ff02723e */ /* 0x080fe400020006ff */
[----:B------:R-:W-:Y:S02]  /*84a0*/  F2FP.F16.E4M3.UNPACK_B R80, R80.H1 ;  /* 0x00000050ff50723e */ /* 0x000fe400030006ff */
[-C--:B------:R-:W-:Y:S01]  /*84b0*/  F2FP.F16.E4M3.UNPACK_B R51, R81.reuse ;  /* 0x00000051ff33723e */ /* 0x080fe200020006ff */
[--C-:B------:R-:W-:Y:S01]  /*84c0*/  HADD2.F32 R0, -RZ, R2.reuse.H0_H0 ;  /* 0x20000002ff007230 */ /* 0x100fe20000004100 */
[----:B------:R-:W-:Y:S01]  /*84d0*/  F2FP.F16.E4M3.UNPACK_B R81, R81.H1 ;  /* 0x00000051ff51723e */ /* 0x000fe200030006ff */
[----:B------:R-:W-:Y:S01]  /*84e0*/  HADD2.F32 R2, -RZ, R2.H1_H1 ;  /* 0x30000002ff027230 */ /* 0x000fe20000004100 */
[-C--:B------:R-:W-:Y:S01]  /*84f0*/  F2FP.F16.E4M3.UNPACK_B R55, R82.reuse ;  /* 0x00000052ff37723e */ /* 0x080fe200020006ff */
[--C-:B------:R-:W-:Y:S01]  /*8500*/  HADD2.F32 R3, -RZ, R80.reuse.H0_H0 ;  /* 0x20000050ff037230 */ /* 0x100fe20000004100 */
[----:B------:R-:W-:Y:S01]  /*8510*/  F2FP.F16.E4M3.UNPACK_B R82, R82.H1 ;  /* 0x00000052ff52723e */ /* 0x000fe200030006ff */
[----:B-1----:R-:W-:Y:S01]  /*8520*/  LDTM.16dp32bit_t0_t15.x32 R4, tmem[UR4+0xc0] ;  /* 0x0000c004000479ee */ /* 0x002fe20008a80000 */
[----:B------:R-:W1:Y:S01]  /*8530*/  LDTM.16dp32bit_t16_t31.x32 R4, tmem[UR4+0xe0] ;  /* 0x0000e004000479ee */ /* 0x000e620008aa0000 */
[----:B------:R-:W-:Y:S01]  /*8540*/  NOP ;  /* 0x0000000000007918 */ /* 0x000fe20000000000 */
[--C-:B------:R-:W-:Y:S01]  /*8550*/  HADD2.F32 R50, -RZ, R51.reuse.H0_H0 ;  /* 0x20000033ff327230 */ /* 0x100fe20000004100 */
[----:B------:R-:W-:Y:S01]  /*8560*/  R2UR UR5, R113 ;  /* 0x00000000710572ca */ /* 0x000fe200000e0000 */
[----:B------:R-:W-:Y:S01]  /*8570*/  HADD2.F32 R51, -RZ, R51.H1_H1 ;  /* 0x30000033ff337230 */ /* 0x000fe20000004100 */
[----:B------:R-:W-:Y:S01]  /*8580*/  F2FP.F16.E4M3.UNPACK_B R59, R83 ;  /* 0x00000053ff3b723e */ /* 0x000fe200020006ff */
[--C-:B------:R-:W-:Y:S01]  /*8590*/  HADD2.F32 R54, -RZ, R55.reuse.H0_H0 ;  /* 0x20000037ff367230 */ /* 0x100fe20000004100 */
[----:B------:R-:W-:Y:S01]  /*85a0*/  F2FP.F16.E4M3.UNPACK_B R63, R84 ;  /* 0x00000054ff3f723e */ /* 0x000fe200020006ff */
[----:B------:R-:W-:Y:S01]  /*85b0*/  HADD2.F32 R55, -RZ, R55.H1_H1 ;  /* 0x30000037ff377230 */ /* 0x000fe20000004100 */
[----:B------:R-:W-:Y:S01]  /*85c0*/  F2FP.F16.E4M3.UNPACK_B R67, R85 ;  /* 0x00000055ff43723e */ /* 0x000fe200020006ff */
[--C-:B------:R-:W-:Y:S01]  /*85d0*/  HADD2.F32 R58, -RZ, R59.reuse.H0_H0 ;  /* 0x2000003bff3a7230 */ /* 0x100fe20000004100 */
[----:B------:R-:W-:Y:S01]  /*85e0*/  F2FP.F16.E4M3.UNPACK_B R71, R86 ;  /* 0x00000056ff47723e */ /* 0x000fe200020006ff */
[----:B------:R-:W-:Y:S01]  /*85f0*/  HADD2.F32 R59, -RZ, R59.H1_H1 ;  /* 0x3000003bff3b7230 */ /* 0x000fe20000004100 */
[----:B------:R-:W-:Y:S01]  /*8600*/  F2FP.F16.E4M3.UNPACK_B R74, R87 ;  /* 0x00000057ff4a723e */ /* 0x000fe200020006ff */
[--C-:B------:R-:W-:Y:S01]  /*8610*/  HADD2.F32 R62, -RZ, R63.reuse.H0_H0 ;  /* 0x2000003fff3e7230 */ /* 0x100fe20000004100 */
[----:B------:R-:W-:Y:S01]  /*8620*/  F2FP.F16.E4M3.UNPACK_B R83, R83.H1 ;  /* 0x00000053ff53723e */ /* 0x000fe200030006ff */
[----:B------:R-:W-:Y:S01]  /*8630*/  UIADD3 UR5, UPT, UPT, UR5, 0xc0, URZ ;  /* 0x000000c005057890 */ /* 0x000fe2000fffe0ff */
[----:B------:R-:W-:Y:S01]  /*8640*/  HADD2.F32 R63, -RZ, R63.H1_H1 ;  /* 0x3000003fff3f7230 */ /* 0x000fe20000004100 */
[----:B------:R-:W-:Y:S01]  /*8650*/  F2FP.F16.E4M3.UNPACK_B R84, R84.H1 ;  /* 0x00000054ff54723e */ /* 0x000fe200030006ff */
[--C-:B------:R-:W-:Y:S01]  /*8660*/  HADD2.F32 R66, -RZ, R67.reuse.H0_H0 ;  /* 0x20000043ff427230 */ /* 0x100fe20000004100 */
[----:B------:R-:W-:Y:S01]  /*8670*/  UPRMT UR5, UR37, 0x654, UR5 ;  /* 0x0000065425057896 */ /* 0x000fe20008000005 */
[----:B------:R-:W-:Y:S01]  /*8680*/  HADD2.F32 R67, -RZ, R67.H1_H1 ;  /* 0x30000043ff437230 */ /* 0x000fe20000004100 */
[----:B------:R-:W-:Y:S01]  /*8690*/  F2FP.F16.E4M3.UNPACK_B R85, R85.H1 ;  /* 0x00000055ff55723e */ /* 0x000fe200030006ff */
[--C-:B------:R-:W-:Y:S02]  /*86a0*/  HADD2.F32 R70, -RZ, R71.reuse.H0_H0 ;  /* 0x20000047ff467230 */ /* 0x100fe40000004100 */
[C---:B-1----:R-:W-:Y:S01]  /*86b0*/  FMUL R4, R47.reuse, R4 ;  /* 0x000000042f047220 */ /* 0x042fe20000400000 */
[C---:B------:R-:W-:Y:S01]  /*86c0*/  FMUL R5, R47.reuse, R5 ;  /* 0x000000052f057220 */ /* 0x040fe20000400000 */
[C---:B------:R-:W-:Y:S01]  /*86d0*/  FMUL R8, R47.reuse, R8 ;  /* 0x000000082f087220 */ /* 0x040fe20000400000 */
[----:B------:R-:W-:Y:S01]  /*86e0*/  FMUL R9, R47, R9 ;  /* 0x000000092f097220 */ /* 0x000fe20000400000 */
[C---:B------:R-:W-:Y:S01]  /*86f0*/  FFMA R4, R49.reuse, R0, R4 ;  /* 0x0000000031047223 */ /* 0x040fe20000000004 */
[----:B------:R-:W-:Y:S01]  /*8700*/  SYNCS.ARRIVE.TRANS64.RED.A1T0 RZ, [UR5], RZ ;  /* 0x000000ffffff79a7 */ /* 0x000fe20008100405 */
        /* <DEDUP_REMOVED lines=8> */
[----:B------:R-:W-:Y:S02]  /*8790*/  HADD2.F32 R71, -RZ, R71.H1_H1 ;  /* 0x30000047ff477230 */ /* 0x000fe40000004100 */
[C---:B------:R-:W-:Y:S01]  /*87a0*/  FMUL R25, R47.reuse, R30 ;  /* 0x0000001e2f197220 */ /* 0x040fe20000400000 */
[C---:B------:R-:W-:Y:S01]  /*87b0*/  FMUL R30, R47.reuse, R35 ;  /* 0x000000232f1e7220 */ /* 0x040fe20000400000 */
[----:B------:R-:W-:Y:S02]  /*87c0*/  HADD2.F32 R48, -RZ, R80.H1_H1 ;  /* 0x30000050ff307230 */ /* 0x000fe40000004100 */
[C---:B------:R-:W-:Y:S01]  /*87d0*/  FMUL R6, R47.reuse, R6 ;  /* 0x000000062f067220 */ /* 0x040fe20000400000 */
[C---:B------:R-:W-:Y:S01]  /*87e0*/  FMUL R7, R47.reuse, R7 ;  /* 0x000000072f077220 */ /* 0x040fe20000400000 */
[--C-:B------:R-:W-:Y:S02]  /*87f0*/  HADD2.F32 R52, -RZ, R81.reuse.H0_H0 ;  /* 0x20000051ff347230 */ /* 0x100fe40000004100 */
[----:B------:R-:W-:Y:S01]  /*8800*/  FMUL R10, R47, R10 ;  /* 0x0000000a2f0a7220 */ /* 0x000fe20000400000 */
[C---:B------:R-:W-:Y:S01]  /*8810*/  FFMA R6, R49.reuse, R3, R6 ;  /* 0x0000000331067223 */ /* 0x040fe20000000006 */
[----:B------:R-:W-:Y:S02]  /*8820*/  HADD2.F32 R53, -RZ, R81.H1_H1 ;  /* 0x30000051ff357230 */ /* 0x000fe40000004100 */
[C---:B------:R-:W-:Y:S01]  /*8830*/  FFMA R7, R49.reuse, R48, R7 ;  /* 0x0000003031077223 */ /* 0x040fe20000000007 */
[C---:B------:R-:W-:Y:S01]  /*8840*/  FFMA R8, R49.reuse, R50, R8 ;  /* 0x0000003231087223 */ /* 0x040fe20000000008 */
[C---:B------:R-:W-:Y:S01]  /*8850*/  FFMA R9, R49.reuse, R51, R9 ;  /* 0x0000003331097223 */ /* 0x040fe20000000009 */
[----:B------:R-:W-:Y:S01]  /*8860*/  FFMA R10, R49, R52, R10 ;  /* 0x00000034310a7223 */ /* 0x000fe2000000000a */
[--C-:B------:R-:W-:Y:S01]  /*8870*/  HADD2.F32 R48, -RZ, R74.reuse.H0_H0 ;  /* 0x2000004aff307230 */ /* 0x100fe20000004100 */
[----:B------:R-:W-:Y:S01]  /*8880*/  F2FP.SATFINITE.E4M3.F32.PACK_AB_MERGE_C R77, R7, R6, RZ ;  /* 0x00000006074d723e */ /* 0x000fe200048070ff */
[C---:B------:R-:W-:Y:S01]  /*8890*/  FMUL R7, R47.reuse, R24 ;  /* 0x000000182f077220 */ /* 0x040fe20000400000 */
[C---:B------:R-:W-:Y:S01]  /*88a0*/  FMUL R24, R47.reuse, R29 ;  /* 0x0000001d2f187220 */ /* 0x040fe20000400000 */
[C---:B------:R-:W-:Y:S01]  /*88b0*/  FMUL R29, R47.reuse, R34 ;  /* 0x000000222f1d7220 */ /* 0x040fe20000400000 */
[----:B------:R-:W-:Y:S02]  /*88c0*/  HADD2.F32 R74, -RZ, R74.H1_H1 ;  /* 0x3000004aff4a7230 */ /* 0x000fe40000004100 */
[C---:B------:R-:W-:Y:S01]  /*88d0*/  FMUL R11, R47.reuse, R11 ;  /* 0x0000000b2f0b7220 */ /* 0x040fe20000400000 */
[--C-:B------:R-:W-:Y:S02]  /*88e0*/  HADD2.F32 R56, -RZ, R82.reuse.H0_H0 ;  /* 0x20000052ff387230 */ /* 0x100fe40000004100 */
[----:B------:R-:W-:Y:S01]  /*88f0*/  FMUL R14, R47, R14 ;  /* 0x0000000e2f0e7220 */ /* 0x000fe20000400000 */
[----:B------:R-:W-:Y:S02]  /*8900*/  HADD2.F32 R57, -RZ, R82.H1_H1 ;  /* 0x30000052ff397230 */ /* 0x000fe40000004100 */
[C---:B------:R-:W-:Y:S01]  /*8910*/  FFMA R11, R49.reuse, R53, R11 ;  /* 0x00000035310b7223 */ /* 0x040fe2000000000b */
[----:B------:R-:W-:Y:S01]  /*8920*/  F2FP.F16.E4M3.UNPACK_B R86, R86.H1 ;  /* 0x00000056ff56723e */ /* 0x000fe200030006ff */
[C---:B------:R-:W-:Y:S01]  /*8930*/  FFMA R12, R49.reuse, R54, R12 ;  /* 0x00000036310c7223 */ /* 0x040fe2000000000c */
[C---:B------:R-:W-:Y:S01]  /*8940*/  FFMA R13, R49.reuse, R55, R13 ;  /* 0x00000037310d7223 */ /* 0x040fe2000000000d */
[----:B------:R-:W-:Y:S01]  /*8950*/  F2FP.F16.E4M3.UNPACK_B R87, R87.H1 ;  /* 0x00000057ff57723e */ /* 0x000fe200030006ff */
[----:B------:R-:W-:Y:S01]  /*8960*/  FFMA R14, R49, R56, R14 ;  /* 0x00000038310e7223 */ /* 0x000fe2000000000e */
[----:B------:R-:W-:Y:S01]  /*8970*/  F2FP.SATFINITE.E4M3.F32.PACK_AB_MERGE_C R10, R11, R10, RZ ;  /* 0x0000000a0b0a723e */ /* 0x000fe200048070ff */
[C---:B------:R-:W-:Y:S01]  /*8980*/  FMUL R15, R47.reuse, R15 ;  /* 0x0000000f2f0f7220 */ /* 0x040fe20000400000 */
[--C-:B------:R-:W-:Y:S02]  /*8990*/  HADD2.F32 R60, -RZ, R83.reuse.H0_H0 ;  /* 0x20000053ff3c7230 */ /* 0x100fe40000004100 */
[----:B------:R-:W-:Y:S01]  /*89a0*/  FMUL R18, R47, R18 ;  /* 0x000000122f127220 */ /* 0x000fe20000400000 */
[----:B------:R-:W-:Y:S02]  /*89b0*/  HADD2.F32 R61, -RZ, R83.H1_H1 ;  /* 0x30000053ff3d7230 */ /* 0x000fe40000004100 */
[----:B------:R-:W-:Y:S01]  /*89c0*/  FFMA R15, R49, R57, R15 ;  /* 0x00000039310f7223 */ /* 0x000fe2000000000f */
[----:B------:R-:W-:Y:S01]  /*89d0*/  IADD3 R45, PT, PT, R45, 0x1, RZ ;  /* 0x000000012d2d7810 */ /* 0x000fe20007ffe0ff */
[C---:B------:R-:W-:Y:S01]  /*89e0*/  FFMA R16, R49.reuse, R58, R16 ;  /* 0x0000003a31107223 */ /* 0x040fe20000000010 */
        /* <DEDUP_REMOVED lines=8> */
[C---:B------:R-:W-:Y:S01]  /*8a70*/  FFMA R0, R49.reuse, R62, R0 ;  /* 0x0000003e31007223 */ /* 0x040fe20000000000 */
[C---:B------:R-:W-:Y:S01]  /*8a80*/  FFMA R2, R49.reuse, R63, R2 ;  /* 0x0000003f31027223 */ /* 0x040fe20000000002 */
[--C-:B------:R-:W-:Y:S02]  /*8a90*/  HADD2.F32 R68, -RZ, R85.reuse.H0_H0 ;  /* 0x20000055ff447230 */ /* 0x100fe40000004100 */
[----:B------:R-:W-:Y:S01]  /*8aa0*/  FFMA R3, R49, R64, R3 ;  /* 0x0000004031037223 */ /* 0x000fe20000000003 */
[----:B------:R-:W-:Y:S02]  /*8ab0*/  HADD2.F32 R69, -RZ, R85.H1_H1 ;  /* 0x30000055ff457230 */ /* 0x000fe40000004100 */
[C---:B------:R-:W-:Y:S01]  /*8ac0*/  FMUL R21, R47.reuse, R26 ;  /* 0x0000001a2f157220 */ /* 0x040fe20000400000 */
[----:B------:R-:W-:Y:S01]  /*8ad0*/  FMUL R22, R47, R27 ;  /* 0x0000001b2f167220 */ /* 0x000fe20000400000 */
[C---:B------:R-:W-:Y:S01]  /*8ae0*/  FFMA R6, R49.reuse, R65, R6 ;  /* 0x0000004131067223 */ /* 0x040fe20000000006 */
[----:B------:R-:W-:Y:S01]  /*8af0*/  FFMA R7, R49, R66, R7 ;  /* 0x0000004231077223 */ /* 0x000fe20000000007 */
[----:B------:R-:W-:Y:S01]  /*8b00*/  FMUL R23, R47, R28 ;  /* 0x0000001c2f177220 */ /* 0x000fe20000400000 */
[C---:B------:R-:W-:Y:S01]  /*8b10*/  FFMA R20, R49.reuse, R67, R20 ;  /* 0x0000004331147223 */ /* 0x040fe20000000014 */
[--C-:B------:R-:W-:Y:S02]  /*8b20*/  HADD2.F32 R72, -RZ, R86.reuse.H0_H0 ;  /* 0x20000056ff487230 */ /* 0x100fe40000004100 */
[C---:B------:R-:W-:Y:S01]  /*8b30*/  FFMA R21, R49.reuse, R68, R21 ;  /* 0x0000004431157223 */ /* 0x040fe20000000015 */
[----:B------:R-:W-:Y:S02]  /*8b40*/  HADD2.F32 R73, -RZ, R86.H1_H1 ;  /* 0x30000056ff497230 */ /* 0x000fe40000004100 */
[----:B------:R-:W-:Y:S01]  /*8b50*/  FFMA R22, R49, R69, R22 ;  /* 0x0000004531167223 */ /* 0x000fe20000000016 */
[C---:B------:R-:W-:Y:S01]  /*8b60*/  FMUL R26, R47.reuse, R31 ;  /* 0x0000001f2f1a7220 */ /* 0x040fe20000400000 */
[----:B------:R-:W-:Y:S01]  /*8b70*/  FMUL R27, R47, R32 ;  /* 0x000000202f1b7220 */ /* 0x000fe20000400000 */
[----:B------:R-:W-:Y:S01]  /*8b80*/  FFMA R23, R49, R70, R23 ;  /* 0x0000004631177223 */ /* 0x000fe20000000017 */
[----:B------:R-:W-:Y:S01]  /*8b90*/  FMUL R28, R47, R33 ;  /* 0x000000212f1c7220 */ /* 0x000fe20000400000 */
[C---:B------:R-:W-:Y:S01]  /*8ba0*/  FFMA R24, R49.reuse, R71, R24 ;  /* 0x0000004731187223 */ /* 0x040fe20000000018 */
[--C-:B------:R-:W-:Y:S02]  /*8bb0*/  HADD2.F32 R75, -RZ, R87.reuse.H0_H0 ;  /* 0x20000057ff4b7230 */ /* 0x100fe40000004100 */
[C---:B------:R-:W-:Y:S01]  /*8bc0*/  FFMA R25, R49.reuse, R72, R25 ;  /* 0x0000004831197223 */ /* 0x040fe20000000019 */
[----:B------:R-:W-:Y:S02]  /*8bd0*/  HADD2.F32 R76, -RZ, R87.H1_H1 ;  /* 0x30000057ff4c7230 */ /* 0x000fe40000004100 */
[----:B------:R-:W-:Y:S01]  /*8be0*/  FFMA R26, R49, R73, R26 ;  /* 0x00000049311a7223 */ /* 0x000fe2000000001a */
[----:B------:R-:W-:Y:S01]  /*8bf0*/  F2FP.SATFINITE.E4M3.F32.PACK_AB_MERGE_C R14, R15, R14, RZ ;  /* 0x0000000e0f0e723e */ /* 0x000fe200048070ff */
[----:B------:R-:W-:Y:S01]  /*8c00*/  FFMA R27, R49, R48, R27 ;  /* 0x00000030311b7223 */ /* 0x000fe2000000001b */
[----:B------:R-:W-:Y:S01]  /*8c10*/  F2FP.SATFINITE.E4M3.F32.PACK_AB_MERGE_C R18, R19, R18, RZ ;  /* 0x000000121312723e */ /* 0x000fe200048070ff */
[C---:B------:R-:W-:Y:S01]  /*8c20*/  FFMA R28, R49.reuse, R74, R28 ;  /* 0x0000004a311c7223 */ /* 0x040fe2000000001c */
[C---:B------:R-:W-:Y:S01]  /*8c30*/  FFMA R29, R49.reuse, R75, R29 ;  /* 0x0000004b311d7223 */ /* 0x040fe2000000001d */
[----:B------:R-:W-:Y:S01]  /*8c40*/  FFMA R30, R49, R76, R30 ;  /* 0x0000004c311e7223 */ /* 0x000fe2000000001e */
[----:B------:R-:W-:Y:S02]  /*8c50*/  F2FP.SATFINITE.E4M3.F32.PACK_AB_MERGE_C R32, R5, R4, R77 ;  /* 0x000000040520723e */ /* 0x000fe4000480704d */
[----:B------:R-:W-:Y:S02]  /*8c60*/  F2FP.SATFINITE.E4M3.F32.PACK_AB_MERGE_C R33, R9, R8, R10 ;  /* 0x000000080921723e */ /* 0x000fe4000480700a */
        /* <DEDUP_REMOVED lines=10> */
[----:B------:R-:W-:Y:S05]  /*8d10*/  F2FP.SATFINITE.E4M3.F32.PACK_AB_MERGE_C R7, R28, R27, R29 ;  /* 0x0000001b1c07723e */ /* 0x000fea000480701d */
        /* <DEDUP_REMOVED lines=18> */
.L_x_122:
[----:B------:R-:W-:Y:S05]  /*8e40*/  BSYNC.RECONVERGENT B0 ;  /* 0x0000000000007941 */ /* 0x000fea0003800200 */
.L_x_121:
[----:B------:R-:W-:Y:S01]  /*8e50*/  BAR.SYNC.DEFER_BLOCKING 0x1, 0x80 ;  /* 0x0042000000007b1d */ /* 0x000fe20000010000 */
[----:B------:R-:W-:Y:S01]  /*8e60*/  ISETP.NE.AND P2, PT, R111, RZ, PT ;  /* 0x000000ff6f00720c */ /* 0x000fe20003f45270 */
[----:B------:R-:W-:Y:S01]  /*8e70*/  IMAD.IADD R14, R43, 0x1, R94 ;  /* 0x000000012b0e7824 */ /* 0x000fe200078e025e */
[----:B------:R-:W-:Y:S01]  /*8e80*/  ISETP.NE.AND P0, PT, R112, 0x2, PT ;  /* 0x000000027000780c */ /* 0x000fe20003f05270 */
[----:B------:R-:W-:Y:S01]  /*8e90*/  IMAD.IADD R15, R44, 0x1, R95 ;  /* 0x000000012c0f7824 */ /* 0x000fe200078e025f */
[----:B------:R-:W-:Y:S02]  /*8ea0*/  ISETP.NE.AND P1, PT, R45, 0x4, PT ;  /* 0x000000042d00780c */ /* 0x000fe40003f25270 */
[----:B------:R-:W-:Y:S02]  /*8eb0*/  SEL R2, RZ, 0x1, P0 ;  /* 0x00000001ff027807 */ /* 0x000fe40000000000 */
[----:B------:R-:W-:Y:S02]  /*8ec0*/  SEL R0, RZ, 0x1, P1 ;  /* 0x00000001ff007807 */ /* 0x000fe40000800000 */
[----:B------:R-:W-:Y:S02]  /*8ed0*/  LOP3.LUT R106, R106, R2, RZ, 0x3c, !PT ;  /* 0x000000026a6a7212 */ /* 0x000fe400078e3cff */
[----:B------:R-:W-:Y:S02]  /*8ee0*/  LOP3.LUT R107, R107, R0, RZ, 0x3c, !PT ;  /* 0x000000006b6b7212 */ /* 0x000fe400078e3cff */
[----:B------:R-:W-:Y:S02]  /*8ef0*/  @P2 R2UR UR36, R103 ;  /* 0x00000000672422ca */ /* 0x000fe400000e0000 */
[----:B------:R-:W-:Y:S02]  /*8f00*/  SEL R112, R112, RZ, P0 ;  /* 0x000000ff70707207 */ /* 0x000fe40000000000 */
[----:B------:R-:W-:Y:S01]  /*8f10*/  SEL R45, R45, RZ, P1 ;  /* 0x000000ff2d2d7207 */ /* 0x000fe20000800000 */
[----:B------:R-:W-:Y:S10]  /*8f20*/  @P2 BRA `(.L_x_123) ;  /* 0xffffffbc00382947 */ /* 0x000ff4000383ffff */
[----:B------:R-:W-:Y:S05]  /*8f30*/  EXIT ;  /* 0x000000000000794d */ /* 0x000fea0003800000 */
.L_x_19:
[----:B--2---:R2:W1:Y:S02]  /*8f40*/  SYNCS.PHASECHK.TRANS64.TRYWAIT P0, [R2+URZ+0xf0], R3 ;  /* 0x0000f003020075a7 */ /* 0x00446400080011ff */
[----:B-1----:R-:W-:Y:S05]  /*8f50*/  @!P0 NANOSLEEP.SYNCS 0x989680 ;  /* 0x009896800000895d */ /* 0x002fea0003900000 */
[----:B------:R-:W1:Y:S02]  /*8f60*/  @!P0 SYNCS.PHASECHK.TRANS64 P0, [R2+URZ+0xf0], R3 ;  /* 0x0000f003020085a7 */ /* 0x000e6400080010ff */
[----:B-1----:R-:W-:Y:S05]  /*8f70*/  @!P0 BRA `(.L_x_19) ;  /* 0xfffffffc00f08947 */ /* 0x002fea000383ffff */
[----:B------:R-:W-:Y:S05]  /*8f80*/  BRA `(.L_x_124) ;  /* 0xffffff84008c7947 */ /* 0x000fea000383ffff */
.L_x_22:
[----:B-1----:R-:W-:-:S07]  /*8f90*/  MOV R2, UR33 ;  /* 0x0000002100027c02 */ /* 0x002fce0008000f00 */
.L_x_125:
[----:B-1----:R1:W2:Y:S02]  /*8fa0*/  SYNCS.PHASECHK.TRANS64.TRYWAIT P0, [R2+URZ+0x18], R4 ;  /* 0x00001804020075a7 */ /* 0x0022a400080011ff */
[----:B--2---:R-:W-:Y:S05]  /*8fb0*/  @!P0 NANOSLEEP.SYNCS 0x989680 ;  /* 0x009896800000895d */ /* 0x004fea0003900000 */
[----:B------:R-:W2:Y:S02]  /*8fc0*/  @!P0 SYNCS.PHASECHK.TRANS64 P0, [R2+URZ+0x18], R4 ;  /* 0x00001804020085a7 */ /* 0x000ea400080010ff */
[----:B--2---:R-:W-:Y:S05]  /*8fd0*/  @!P0 BRA `(.L_x_125) ;  /* 0xfffffffc00f08947 */ /* 0x004fea000383ffff */
[----:B------:R-:W-:Y:S05]  /*8fe0*/  BRA `(.L_x_21) ;  /* 0xffffff8400dc7947 */ /* 0x000fea000383ffff */
.L_x_28:
[----:B-1----:R-:W-:-:S07]  /*8ff0*/  MOV R2, UR17 ;  /* 0x0000001100027c02 */ /* 0x002fce0008000f00 */
.L_x_126:
[----:B-1----:R1:W2:Y:S02]  /*9000*/  SYNCS.PHASECHK.TRANS64.TRYWAIT P0, [R2+URZ+0x18], R4 ;  /* 0x00001804020075a7 */ /* 0x0022a400080011ff */
[----:B--2---:R-:W-:Y:S05]  /*9010*/  @!P0 NANOSLEEP.SYNCS 0x989680 ;  /* 0x009896800000895d */ /* 0x004fea0003900000 */
[----:B------:R-:W2:Y:S02]  /*9020*/  @!P0 SYNCS.PHASECHK.TRANS64 P0, [R2+URZ+0x18], R4 ;  /* 0x00001804020085a7 */ /* 0x000ea400080010ff */
[----:B--2---:R-:W-:Y:S05]  /*9030*/  @!P0 BRA `(.L_x_126) ;  /* 0xfffffffc00f08947 */ /* 0x004fea000383ffff */
[----:B------:R-:W-:Y:S05]  /*9040*/  BRA `(.L_x_27) ;  /* 0xffffff8800847947 */ /* 0x000fea000383ffff */
.L_x_32:
[----:B-1----:R1:W2:Y:S02]  /*9050*/  SYNCS.PHASECHK.TRANS64.TRYWAIT P0, [R2+URZ+0x80], R3 ;  /* 0x00008003020075a7 */ /* 0x0022a400080011ff */
[----:B--2---:R-:W-:Y:S05]  /*9060*/  @!P0 NANOSLEEP.SYNCS 0x989680 ;  /* 0x009896800000895d */ /* 0x004fea0003900000 */
[----:B------:R-:W2:Y:S02]  /*9070*/  @!P0 SYNCS.PHASECHK.TRANS64 P0, [R2+URZ+0x80], R3 ;  /* 0x00008003020085a7 */ /* 0x000ea400080010ff */
[----:B--2---:R-:W-:Y:S05]  /*9080*/  @!P0 BRA `(.L_x_32) ;  /* 0xfffffffc00f08947 */ /* 0x004fea000383ffff */
[----:B------:R-:W-:Y:S05]  /*9090*/  BRA `(.L_x_127) ;  /* 0xffffff8c00147947 */ /* 0x000fea000383ffff */
.L_x_36:
[----:B----4-:R-:W-:-:S07]  /*90a0*/  MOV R0, UR5 ;  /* 0x0000000500007c02 */ /* 0x010fce0008000f00 */
.L_x_128:
[----:B-1----:R1:W2:Y:S02]  /*90b0*/  SYNCS.PHASECHK.TRANS64.TRYWAIT P0, [R0+URZ], R2 ;  /* 0x00000002000075a7 */ /* 0x0022a400080011ff */
[----:B--2---:R-:W-:Y:S05]  /*90c0*/  @!P0 NANOSLEEP.SYNCS 0x989680 ;  /* 0x009896800000895d */ /* 0x004fea0003900000 */
[----:B------:R-:W2:Y:S02]  /*90d0*/  @!P0 SYNCS.PHASECHK.TRANS64 P0, [R0+URZ], R2 ;  /* 0x00000002000085a7 */ /* 0x000ea400080010ff */
[----:B--2---:R-:W-:Y:S05]  /*90e0*/  @!P0 BRA `(.L_x_128) ;  /* 0xfffffffc00f08947 */ /* 0x004fea000383ffff */
[----:B------:R-:W-:Y:S05]  /*90f0*/  BRA `(.L_x_129) ;  /* 0xffffff9000847947 */ /* 0x000fea000383ffff */
.L_x_37:
[----:B----4-:R-:W-:-:S07]  /*9100*/  MOV R0, UR5 ;  /* 0x0000000500007c02 */ /* 0x010fce0008000f00 */
.L_x_130:
[----:B-1----:R1:W2:Y:S02]  /*9110*/  SYNCS.PHASECHK.TRANS64.TRYWAIT P0, [R0+URZ], R2 ;  /* 0x00000002000075a7 */ /* 0x0022a400080011ff */
[----:B--2---:R-:W-:Y:S05]  /*9120*/  @!P0 NANOSLEEP.SYNCS 0x989680 ;  /* 0x009896800000895d */ /* 0x004fea0003900000 */
[----:B------:R-:W2:Y:S02]  /*9130*/  @!P0 SYNCS.PHASECHK.TRANS64 P0, [R0+URZ], R2 ;  /* 0x00000002000085a7 */ /* 0x000ea400080010ff */
[----:B--2---:R-:W-:Y:S05]  /*9140*/  @!P0 BRA `(.L_x_130) ;  /* 0xfffffffc00f08947 */ /* 0x004fea000383ffff */
[----:B------:R-:W-:Y:S05]  /*9150*/  BRA `(.L_x_131) ;  /* 0xffffff9000907947 */ /* 0x000fea000383ffff */
.L_x_40:
[----:B-1----:R1:W2:Y:S02]  /*9160*/  SYNCS.PHASECHK.TRANS64.TRYWAIT P0, [R0+URZ+0xe0], R4 ;  /* 0x0000e004000075a7 */ /* 0x0022a400080011ff */
[----:B--2---:R-:W-:Y:S05]  /*9170*/  @!P0 NANOSLEEP.SYNCS 0x989680 ;  /* 0x009896800000895d */ /* 0x004fea0003900000 */
[----:B------:R-:W2:Y:S02]  /*9180*/  @!P0 SYNCS.PHASECHK.TRANS64 P0, [R0+URZ+0xe0], R4 ;  /* 0x0000e004000085a7 */ /* 0x000ea400080010ff */
[----:B--2---:R-:W-:Y:S05]  /*9190*/  @!P0 BRA `(.L_x_40) ;  /* 0xfffffffc00f08947 */ /* 0x004fea000383ffff */
[----:B------:R-:W-:Y:S05]  /*91a0*/  BRA `(.L_x_132) ;  /* 0xffffff9000ec7947 */ /* 0x000fea000383ffff */
.L_x_41:
[----:B------:R-:W-:-:S07]  /*91b0*/  MOV R0, UR5 ;  /* 0x0000000500007c02 */ /* 0x000fce0008000f00 */
.L_x_133:
[----:B-1----:R1:W2:Y:S02]  /*91c0*/  SYNCS.PHASECHK.TRANS64.TRYWAIT P0, [R0+URZ+0x90], R5 ;  /* 0x00009005000075a7 */ /* 0x0022a400080011ff */
[----:B--2---:R-:W-:Y:S05]  /*91d0*/  @!P0 NANOSLEEP.SYNCS 0x989680 ;  /* 0x009896800000895d */ /* 0x004fea0003900000 */
[----:B------:R-:W2:Y:S02]  /*91e0*/  @!P0 SYNCS.PHASECHK.TRANS64 P0, [R0+URZ+0x90], R5 ;  /* 0x00009005000085a7 */ /* 0x000ea400080010ff */
[----:B--2---:R-:W-:Y:S05]  /*91f0*/  @!P0 BRA `(.L_x_133) ;  /* 0xfffffffc00f08947 */ /* 0x004fea000383ffff */
[----:B------:R-:W-:Y:S05]  /*9200*/  BRA `(.L_x_134) ;  /* 0xffffff9000fc7947 */ /* 0x000fea000383ffff */
.L_x_42:
[----:B-1----:R1:W2:Y:S02]  /*9210*/  SYNCS.PHASECHK.TRANS64.TRYWAIT P1, [R0+URZ+0x80], R4 ;  /* 0x00008004000075a7 */ /* 0x0022a400080211ff */
[----:B--2---:R-:W-:Y:S05]  /*9220*/  @!P1 NANOSLEEP.SYNCS 0x989680 ;  /* 0x009896800000995d */ /* 0x004fea0003900000 */
[----:B------:R-:W2:Y:S02]  /*9230*/  @!P1 SYNCS.PHASECHK.TRANS64 P1, [R0+URZ+0x80], R4 ;  /* 0x00008004000095a7 */ /* 0x000ea400080210ff */
[----:B--2---:R-:W-:Y:S05]  /*9240*/  @!P1 BRA `(.L_x_42) ;  /* 0xfffffffc00f09947 */ /* 0x004fea000383ffff */
[----:B------:R-:W-:Y:S05]  /*9250*/  BRA `(.L_x_135) ;  /* 0xffffff94002c7947 */ /* 0x000fea000383ffff */
.L_x_45:
[----:B------:R-:W-:-:S07]  /*9260*/  MOV R0, UR5 ;  /* 0x0000000500007c02 */ /* 0x000fce0008000f00 */
.L_x_136:
[----:B-1----:R1:W2:Y:S02]  /*9270*/  SYNCS.PHASECHK.TRANS64.TRYWAIT P0, [R0+URZ+0x90], R2 ;  /* 0x00009002000075a7 */ /* 0x0022a400080011ff */
[----:B--2---:R-:W-:Y:S05]  /*9280*/  @!P0 NANOSLEEP.SYNCS 0x989680 ;  /* 0x009896800000895d */ /* 0x004fea0003900000 */
[----:B------:R-:W2:Y:S02]  /*9290*/  @!P0 SYNCS.PHASECHK.TRANS64 P0, [R0+URZ+0x90], R2 ;  /* 0x00009002000085a7 */ /* 0x000ea400080010ff */
[----:B--2---:R-:W-:Y:S05]  /*92a0*/  @!P0 BRA `(.L_x_136) ;  /* 0xfffffffc00f08947 */ /* 0x004fea000383ffff */
[----:B------:R-:W-:Y:S05]  /*92b0*/  BRA `(.L_x_44) ;  /* 0xffffff9400807947 */ /* 0x000fea000383ffff */
.L_x_52:
[----:B-1----:R1:W2:Y:S02]  /*92c0*/  SYNCS.PHASECHK.TRANS64.TRYWAIT P1, [R0+URZ+0x80], R2 ;  /* 0x00008002000075a7 */ /* 0x0022a400080211ff */
[----:B--2---:R-:W-:Y:S05]  /*92d0*/  @!P1 NANOSLEEP.SYNCS 0x989680 ;  /* 0x009896800000995d */ /* 0x004fea0003900000 */
[----:B------:R-:W2:Y:S02]  /*92e0*/  @!P1 SYNCS.PHASECHK.TRANS64 P1, [R0+URZ+0x80], R2 ;  /* 0x00008002000095a7 */ /* 0x000ea400080210ff */
[----:B--2---:R-:W-:Y:S05]  /*92f0*/  @!P1 BRA `(.L_x_52) ;  /* 0xfffffffc00f09947 */ /* 0x004fea000383ffff */
[----:B------:R-:W-:Y:S05]  /*9300*/  BRA `(.L_x_137) ;  /* 0xffffff9800f07947 */ /* 0x000fea000383ffff */
.L_x_53:
[----:B------:R-:W-:-:S07]  /*9310*/  MOV R2, UR7 ;  /* 0x0000000700027c02 */ /* 0x000fce0008000f00 */
.L_x_138:
[----:B-1----:R1:W2:Y:S02]  /*9320*/  SYNCS.PHASECHK.TRANS64.TRYWAIT P0, [R2+URZ+0xc0], R0 ;  /* 0x0000c000020075a7 */ /* 0x0022a400080011ff */
[----:B--2---:R-:W-:Y:S05]  /*9330*/  @!P0 NANOSLEEP.SYNCS 0x989680 ;  /* 0x009896800000895d */ /* 0x004fea0003900000 */
[----:B------:R-:W2:Y:S02]  /*9340*/  @!P0 SYNCS.PHASECHK.TRANS64 P0, [R2+URZ+0xc0], R0 ;  /* 0x0000c000020085a7 */ /* 0x000ea400080010ff */
[----:B--2---:R-:W-:Y:S05]  /*9350*/  @!P0 BRA `(.L_x_138) ;  /* 0xfffffffc00f08947 */ /* 0x004fea000383ffff */
[----:B------:R-:W-:Y:S05]  /*9360*/  BRA `(.L_x_139) ;  /* 0xffffff9c00407947 */ /* 0x000fea000383ffff */
.L_x_56:
[----:B------:R-:W-:Y:S07]  /*9370*/  MOV R0, UR6 ;  /* 0x0000000600007c02 */ /* 0x000fee0008000f00 */
.L_x_140:
[----:B-1----:R1:W2:Y:S02]  /*9380*/  SYNCS.PHASECHK.TRANS64.TRYWAIT P0, [R0+URZ], R2 ;  /* 0x00000002000075a7 */ /* 0x0022a400080011ff */
[----:B--2---:R-:W-:Y:S05]  /*9390*/  @!P0 NANOSLEEP.SYNCS 0x989680 ;  /* 0x009896800000895d */ /* 0x004fea0003900000 */
[----:B------:R-:W2:Y:S02]  /*93a0*/  @!P0 SYNCS.PHASECHK.TRANS64 P0, [R0+URZ], R2 ;  /* 0x00000002000085a7 */ /* 0x000ea400080010ff */
[----:B--2---:R-:W-:Y:S05]  /*93b0*/  @!P0 BRA `(.L_x_140) ;  /* 0xfffffffc00f08947 */ /* 0x004fea000383ffff */
[----:B------:R-:W-:Y:S05]  /*93c0*/  BRA `(.L_x_55) ;  /* 0xffffff9c005c7947 */ /* 0x000fea000383ffff */
.L_x_59:
[----:B------:R-:W-:-:S07]  /*93d0*/  MOV R0, UR6 ;  /* 0x0000000600007c02 */ /* 0x000fce0008000f00 */
.L_x_141:
[----:B--2---:R2:W4:Y:S02]  /*93e0*/  SYNCS.PHASECHK.TRANS64.TRYWAIT P0, [R0+URZ], R2 ;  /* 0x00000002000075a7 */ /* 0x00452400080011ff */
[----:B----4-:R-:W-:Y:S05]  /*93f0*/  @!P0 NANOSLEEP.SYNCS 0x989680 ;  /* 0x009896800000895d */ /* 0x010fea0003900000 */
[----:B------:R-:W4:Y:S02]  /*9400*/  @!P0 SYNCS.PHASECHK.TRANS64 P0, [R0+URZ], R2 ;  /* 0x00000002000085a7 */ /* 0x000f2400080010ff */
[----:B----4-:R-:W-:Y:S05]  /*9410*/  @!P0 BRA `(.L_x_141) ;  /* 0xfffffffc00f08947 */ /* 0x010fea000383ffff */
[----:B------:R-:W-:Y:S05]  /*9420*/  BRA `(.L_x_142) ;  /* 0xffffffa000387947 */ /* 0x000fea000383ffff */
.L_x_60:
[----:B------:R-:W-:-:S07]  /*9430*/  MOV R0, UR6 ;  /* 0x0000000600007c02 */ /* 0x000fce0008000f00 */
.L_x_143:
[----:B-1----:R1:W2:Y:S02]  /*9440*/  SYNCS.PHASECHK.TRANS64.TRYWAIT P0, [R0+URZ], R3 ;  /* 0x00000003000075a7 */ /* 0x0022a400080011ff */
[----:B--2---:R-:W-:Y:S05]  /*9450*/  @!P0 NANOSLEEP.SYNCS 0x989680 ;  /* 0x009896800000895d */ /* 0x004fea0003900000 */
[----:B------:R-:W2:Y:S02]  /*9460*/  @!P0 SYNCS.PHASECHK.TRANS64 P0, [R0+URZ], R3 ;  /* 0x00000003000085a7 */ /* 0x000ea400080010ff */
[----:B--2---:R-:W-:Y:S05]  /*9470*/  @!P0 BRA `(.L_x_143) ;  /* 0xfffffffc00f08947 */ /* 0x004fea000383ffff */
[----:B------:R-:W-:Y:S05]  /*9480*/  BRA `(.L_x_144) ;  /* 0xffffffa000447947 */ /* 0x000fea000383ffff */
.L_x_61:
[----:B------:R-:W-:-:S07]  /*9490*/  MOV R0, UR6 ;  /* 0x0000000600007c02 */ /* 0x000fce0008000f00 */
.L_x_145:
[----:B-1----:R1:W2:Y:S02]  /*94a0*/  SYNCS.PHASECHK.TRANS64.TRYWAIT P0, [R0+URZ], R3 ;  /* 0x00000003000075a7 */ /* 0x0022a400080011ff */
[----:B--2---:R-:W-:Y:S05]  /*94b0*/  @!P0 NANOSLEEP.SYNCS 0x989680 ;  /* 0x009896800000895d */ /* 0x004fea0003900000 */
[----:B------:R-:W2:Y:S02]  /*94c0*/  @!P0 SYNCS.PHASECHK.TRANS64 P0, [R0+URZ], R3 ;  /* 0x00000003000085a7 */ /* 0x000ea400080010ff */
[----:B--2---:R-:W-:Y:S05]  /*94d0*/  @!P0 BRA `(.L_x_145) ;  /* 0xfffffffc00f08947 */ /* 0x004fea000383ffff */
[----:B------:R-:W-:Y:S05]  /*94e0*/  BRA `(.L_x_146) ;  /* 0xffffffa000507947 */ /* 0x000fea000383ffff */
.L_x_62:
[----:B-1----:R-:W-:-:S07]  /*94f0*/  MOV R0, UR7 ;  /* 0x0000000700007c02 */ /* 0x002fce0008000f00 */
.L_x_147:
[----:B-1----:R1:W2:Y:S02]  /*9500*/  SYNCS.PHASECHK.TRANS64.TRYWAIT P0, [R0+URZ], R2 ;  /* 0x00000002000075a7 */ /* 0x0022a400080011ff */
[----:B--2---:R-:W-:Y:S05]  /*9510*/  @!P0 NANOSLEEP.SYNCS 0x989680 ;  /* 0x009896800000895d */ /* 0x004fea0003900000 */
[----:B------:R-:W2:Y:S02]  /*9520*/  @!P0 SYNCS.PHASECHK.TRANS64 P0, [R0+URZ], R2 ;  /* 0x00000002000085a7 */ /* 0x000ea400080010ff */
[----:B--2---:R-:W-:Y:S05]  /*9530*/  @!P0 BRA `(.L_x_147) ;  /* 0xfffffffc00f08947 */ /* 0x004fea000383ffff */
[----:B------:R-:W-:Y:S05]  /*9540*/  BRA `(.L_x_148) ;  /* 0xffffffa0005c7947 */ /* 0x000fea000383ffff */
.L_x_67:
[----:B--2---:R2:W3:Y:S02]  /*9550*/  SYNCS.PHASECHK.TRANS64.TRYWAIT P0, [R0+URZ+0x80], R2 ;  /* 0x00008002000075a7 */ /* 0x0044e400080011ff */
[----:B---3--:R-:W-:Y:S05]  /*9560*/  @!P0 NANOSLEEP.SYNCS 0x989680 ;  /* 0x009896800000895d */ /* 0x008fea0003900000 */
[----:B------:R-:W3:Y:S02]  /*9570*/  @!P0 SYNCS.PHASECHK.TRANS64 P0, [R0+URZ+0x80], R2 ;  /* 0x00008002000085a7 */ /* 0x000ee400080010ff */
[----:B---3--:R-:W-:Y:S05]  /*9580*/  @!P0 BRA `(.L_x_67) ;  /* 0xfffffffc00f08947 */ /* 0x008fea000383ffff */
[----:B------:R-:W-:Y:S05]  /*9590*/  BRA `(.L_x_149) ;  /* 0xffffffa400687947 */ /* 0x000fea000383ffff */
.L_x_70:
[----:B------:R-:W-:Y:S07]  /*95a0*/  MOV R0, UR7 ;  /* 0x0000000700007c02 */ /* 0x000fee0008000f00 */
.L_x_150:
[----:B--2---:R2:W3:Y:S02]  /*95b0*/  SYNCS.PHASECHK.TRANS64.TRYWAIT P0, [R0+URZ+0x78], R2 ;  /* 0x00007802000075a7 */ /* 0x0044e400080011ff */
[----:B---3--:R-:W-:Y:S05]  /*95c0*/  @!P0 NANOSLEEP.SYNCS 0x989680 ;  /* 0x009896800000895d */ /* 0x008fea0003900000 */
[----:B------:R-:W3:Y:S02]  /*95d0*/  @!P0 SYNCS.PHASECHK.TRANS64 P0, [R0+URZ+0x78], R2 ;  /* 0x00007802000085a7 */ /* 0x000ee400080010ff */
[----:B---3--:R-:W-:Y:S05]  /*95e0*/  @!P0 BRA `(.L_x_150) ;  /* 0xfffffffc00f08947 */ /* 0x008fea000383ffff */
[----:B------:R-:W-:Y:S05]  /*95f0*/  BRA `(.L_x_69) ;  /* 0xffffffa800487947 */ /* 0x000fea000383ffff */
.L_x_73:
[----:B------:R-:W-:Y:S07]  /*9600*/  MOV R0, UR7 ;  /* 0x0000000700007c02 */ /* 0x000fee0008000f00 */
.L_x_151:
[----:B-1----:R1:W2:Y:S02]  /*9610*/  SYNCS.PHASECHK.TRANS64.TRYWAIT P0, [R0+URZ+0x50], R14 ;  /* 0x0000500e000075a7 */ /* 0x0022a400080011ff */
[----:B--2---:R-:W-:Y:S05]  /*9620*/  @!P0 NANOSLEEP.SYNCS 0x989680 ;  /* 0x009896800000895d */ /* 0x004fea0003900000 */
[----:B------:R-:W2:Y:S02]  /*9630*/  @!P0 SYNCS.PHASECHK.TRANS64 P0, [R0+URZ+0x50], R14 ;  /* 0x0000500e000085a7 */ /* 0x000ea400080010ff */
[----:B--2---:R-:W-:Y:S05]  /*9640*/  @!P0 BRA `(.L_x_151) ;  /* 0xfffffffc00f08947 */ /* 0x004fea000383ffff */
[----:B------:R-:W-:Y:S05]  /*9650*/  BRA `(.L_x_152) ;  /* 0xffffffa800c07947 */ /* 0x000fea000383ffff */
.L_x_74:
[----:B------:R-:W-:Y:S07]  /*9660*/  MOV R0, UR7 ;  /* 0x0000000700007c02 */ /* 0x000fee0008000f00 */
.L_x_153:
[----:B-1----:R1:W2:Y:S02]  /*9670*/  SYNCS.PHASECHK.TRANS64.TRYWAIT P0, [R0+URZ+0x58], R14 ;  /* 0x0000580e000075a7 */ /* 0x0022a400080011ff */
[----:B--2---:R-:W-:Y:S05]  /*9680*/  @!P0 NANOSLEEP.SYNCS 0x989680 ;  /* 0x009896800000895d */ /* 0x004fea0003900000 */
[----:B------:R-:W2:Y:S02]  /*9690*/  @!P0 SYNCS.PHASECHK.TRANS64 P0, [R0+URZ+0x58], R14 ;  /* 0x0000580e000085a7 */ /* 0x000ea400080010ff */
[----:B--2---:R-:W-:Y:S05]  /*96a0*/  @!P0 BRA `(.L_x_153) ;  /* 0xfffffffc00f08947 */ /* 0x004fea000383ffff */
[----:B------:R-:W-:Y:S05]  /*96b0*/  BRA `(.L_x_154) ;  /* 0xffffffa800f87947 */ /* 0x000fea000383ffff */
.L_x_75:
[----:B------:R-:W-:Y:S07]  /*96c0*/  MOV R0, UR7 ;  /* 0x0000000700007c02 */ /* 0x000fee0008000f00 */
.L_x_155:
[----:B-1----:R1:W2:Y:S02]  /*96d0*/  SYNCS.PHASECHK.TRANS64.TRYWAIT P0, [R0+URZ+0x60], R14 ;  /* 0x0000600e000075a7 */ /* 0x0022a400080011ff */
[----:B--2---:R-:W-:Y:S05]  /*96e0*/  @!P0 NANOSLEEP.SYNCS 0x989680 ;  /* 0x009896800000895d */ /* 0x004fea0003900000 */
[----:B------:R-:W2:Y:S02]  /*96f0*/  @!P0 SYNCS.PHASECHK.TRANS64 P0, [R0+URZ+0x60], R14 ;  /* 0x0000600e000085a7 */ /* 0x000ea400080010ff */
[----:B--2---:R-:W-:Y:S05]  /*9700*/  @!P0 BRA `(.L_x_155) ;  /* 0xfffffffc00f08947 */ /* 0x004fea000383ffff */
[----:B------:R-:W-:Y:S05]  /*9710*/  BRA `(.L_x_156) ;  /* 0xffffffac003c7947 */ /* 0x000fea000383ffff */
.L_x_76:
[----:B------:R-:W-:Y:S07]  /*9720*/  MOV R0, UR7 ;  /* 0x0000000700007c02 */ /* 0x000fee0008000f00 */
.L_x_157:
[----:B-1----:R1:W2:Y:S02]  /*9730*/  SYNCS.PHASECHK.TRANS64.TRYWAIT P0, [R0+URZ+0x68], R14 ;  /* 0x0000680e000075a7 */ /* 0x0022a400080011ff */
[----:B--2---:R-:W-:Y:S05]  /*9740*/  @!P0 NANOSLEEP.SYNCS 0x989680 ;  /* 0x009896800000895d */ /* 0x004fea0003900000 */
[----:B------:R-:W2:Y:S02]  /*9750*/  @!P0 SYNCS.PHASECHK.TRANS64 P0, [R0+URZ+0x68], R14 ;  /* 0x0000680e000085a7 */ /* 0x000ea400080010ff */
[----:B--2---:R-:W-:Y:S05]  /*9760*/  @!P0 BRA `(.L_x_157) ;  /* 0xfffffffc00f08947 */ /* 0x004fea000383ffff */
[----:B------:R-:W-:Y:S05]  /*9770*/  BRA `(.L_x_158) ;  /* 0xffffffac00c07947 */ /* 0x000fea000383ffff */
.L_x_78:
[----:B------:R-:W-:-:S07]  /*9780*/  MOV R0, UR7 ;  /* 0x0000000700007c02 */ /* 0x000fce0008000f00 */
.L_x_159:
[----:B-1----:R1:W3:Y:S02]  /*9790*/  SYNCS.PHASECHK.TRANS64.TRYWAIT P0, [R0+URZ+0x50], R2 ;  /* 0x00005002000075a7 */ /* 0x0022e400080011ff */
[----:B---3--:R-:W-:Y:S05]  /*97a0*/  @!P0 NANOSLEEP.SYNCS 0x989680 ;  /* 0x009896800000895d */ /* 0x008fea0003900000 */
[----:B------:R-:W3:Y:S02]  /*97b0*/  @!P0 SYNCS.PHASECHK.TRANS64 P0, [R0+URZ+0x50], R2 ;  /* 0x00005002000085a7 */ /* 0x000ee400080010ff */
[----:B---3--:R-:W-:Y:S05]  /*97c0*/  @!P0 BRA `(.L_x_159) ;  /* 0xfffffffc00f08947 */ /* 0x008fea000383ffff */
[----:B------:R-:W-:Y:S05]  /*97d0*/  BRA `(.L_x_160) ;  /* 0xffffffb000307947 */ /* 0x000fea000383ffff */
.L_x_79:
[----:B-1----:R-:W-:-:S07]  /*97e0*/  MOV R0, UR7 ;  /* 0x0000000700007c02 */ /* 0x002fce0008000f00 */
.L_x_161:
[----:B-1----:R1:W3:Y:S02]  /*97f0*/  SYNCS.PHASECHK.TRANS64.TRYWAIT P0, [R0+URZ+0x58], R2 ;  /* 0x00005802000075a7 */ /* 0x0022e400080011ff */
[----:B---3--:R-:W-:Y:S05]  /*9800*/  @!P0 NANOSLEEP.SYNCS 0x989680 ;  /* 0x009896800000895d */ /* 0x008fea0003900000 */
[----:B------:R-:W3:Y:S02]  /*9810*/  @!P0 SYNCS.PHASECHK.TRANS64 P0, [R0+URZ+0x58], R2 ;  /* 0x00005802000085a7 */ /* 0x000ee400080010ff */
[----:B---3--:R-:W-:Y:S05]  /*9820*/  @!P0 BRA `(.L_x_161) ;  /* 0xfffffffc00f08947 */ /* 0x008fea000383ffff */
[----:B------:R-:W-:Y:S05]  /*9830*/  BRA `(.L_x_162) ;  /* 0xffffffb000207947 */ /* 0x000fea000383ffff */
.L_x_80:
[----:B-1----:R-:W-:-:S07]  /*9840*/  MOV R0, UR7 ;  /* 0x0000000700007c02 */ /* 0x002fce0008000f00 */
.L_x_163:
[----:B-1----:R1:W3:Y:S02]  /*9850*/  SYNCS.PHASECHK.TRANS64.TRYWAIT P0, [R0+URZ+0x60], R2 ;  /* 0x00006002000075a7 */ /* 0x0022e400080011ff */
[----:B---3--:R-:W-:Y:S05]  /*9860*/  @!P0 NANOSLEEP.SYNCS 0x989680 ;  /* 0x009896800000895d */ /* 0x008fea0003900000 */
[----:B------:R-:W3:Y:S02]  /*9870*/  @!P0 SYNCS.PHASECHK.TRANS64 P0, [R0+URZ+0x60], R2 ;  /* 0x00006002000085a7 */ /* 0x000ee400080010ff */
[----:B---3--:R-:W-:Y:S05]  /*9880*/  @!P0 BRA `(.L_x_163) ;  /* 0xfffffffc00f08947 */ /* 0x008fea000383ffff */
[----:B------:R-:W-:Y:S05]  /*9890*/  BRA `(.L_x_164) ;  /* 0xffffffb000107947 */ /* 0x000fea000383ffff */
.L_x_82:
[----:B--2---:R2:W4:Y:S02]  /*98a0*/  SYNCS.PHASECHK.TRANS64.TRYWAIT P0, [R0+URZ+0x80], R2 ;  /* 0x00008002000075a7 */ /* 0x00452400080011ff */
[----:B----4-:R-:W-:Y:S05]  /*98b0*/  @!P0 NANOSLEEP.SYNCS 0x989680 ;  /* 0x009896800000895d */ /* 0x010fea0003900000 */
[----:B------:R-:W4:Y:S02]  /*98c0*/  @!P0 SYNCS.PHASECHK.TRANS64 P0, [R0+URZ+0x80], R2 ;  /* 0x00008002000085a7 */ /* 0x000f2400080010ff */
[----:B----4-:R-:W-:Y:S05]  /*98d0*/  @!P0 BRA `(.L_x_82) ;  /* 0xfffffffc00f08947 */ /* 0x010fea000383ffff */
[----:B------:R-:W-:Y:S05]  /*98e0*/  BRA `(.L_x_165) ;  /* 0xffffffb000dc7947 */ /* 0x000fea000383ffff */
.L_x_93:
[----:B-1----:R1:W3:Y:S02]  /*98f0*/  SYNCS.PHASECHK.TRANS64.TRYWAIT P1, [R2+URZ+0x30], R0 ;  /* 0x00003000020075a7 */ /* 0x0022e400080211ff */
[----:B---3--:R-:W-:Y:S05]  /*9900*/  @!P1 NANOSLEEP.SYNCS 0x989680 ;  /* 0x009896800000995d */ /* 0x008fea0003900000 */
[----:B------:R-:W3:Y:S02]  /*9910*/  @!P1 SYNCS.PHASECHK.TRANS64 P1, [R2+URZ+0x30], R0 ;  /* 0x00003000020095a7 */ /* 0x000ee400080210ff */
[----:B---3--:R-:W-:Y:S05]  /*9920*/  @!P1 BRA `(.L_x_93) ;  /* 0xfffffffc00f09947 */ /* 0x008fea000383ffff */
[----:B------:R-:W-:Y:S05]  /*9930*/  BRA `(.L_x_92) ;  /* 0xffffffbc00f47947 */ /* 0x000fea000383ffff */
.L_x_95:
[----:B-1----:R1:W2:Y:S02]  /*9940*/  SYNCS.PHASECHK.TRANS64.TRYWAIT P0, [R113+URZ+0xa0], R3 ;  /* 0x0000a003710075a7 */ /* 0x0022a400080011ff */
[----:B--2---:R-:W-:Y:S05]  /*9950*/  @!P0 NANOSLEEP.SYNCS 0x989680 ;  /* 0x009896800000895d */ /* 0x004fea0003900000 */
[----:B------:R-:W2:Y:S02]  /*9960*/  @!P0 SYNCS.PHASECHK.TRANS64 P0, [R113+URZ+0xa0], R3 ;  /* 0x0000a003710085a7 */ /* 0x000ea400080010ff */
[----:B--2---:R-:W-:Y:S05]  /*9970*/  @!P0 BRA `(.L_x_95) ;  /* 0xfffffffc00f08947 */ /* 0x004fea000383ffff */
[----:B------:R-:W-:Y:S05]  /*9980*/  BRA `(.L_x_94) ;  /* 0xffffffc000487947 */ /* 0x000fea000383ffff */
.L_x_103:
[----:B--2---:R2:W3:Y:S02]  /*9990*/  SYNCS.PHASECHK.TRANS64.TRYWAIT P0, [R0+URZ+0x30], R3 ;  /* 0x00003003000075a7 */ /* 0x0044e400080011ff */
[----:B---3--:R-:W-:Y:S05]  /*99a0*/  @!P0 NANOSLEEP.SYNCS 0x989680 ;  /* 0x009896800000895d */ /* 0x008fea0003900000 */
[----:B------:R-:W3:Y:S02]  /*99b0*/  @!P0 SYNCS.PHASECHK.TRANS64 P0, [R0+URZ+0x30], R3 ;  /* 0x00003003000085a7 */ /* 0x000ee400080010ff */
[----:B---3--:R-:W-:Y:S05]  /*99c0*/  @!P0 BRA `(.L_x_103) ;  /* 0xfffffffc00f08947 */ /* 0x008fea000383ffff */
[----:B------:R-:W-:Y:S05]  /*99d0*/  BRA `(.L_x_102) ;  /* 0xffffffcc00387947 */ /* 0x000fea000383ffff */
.L_x_111:
[----:B--2---:R2:W3:Y:S02]  /*99e0*/  SYNCS.PHASECHK.TRANS64.TRYWAIT P0, [R0+URZ+0x30], R4 ;  /* 0x00003004000075a7 */ /* 0x0044e400080011ff */
[----:B---3--:R-:W-:Y:S05]  /*99f0*/  @!P0 NANOSLEEP.SYNCS 0x989680 ;  /* 0x009896800000895d */ /* 0x008fea0003900000 */
[----:B------:R-:W3:Y:S02]  /*9a00*/  @!P0 SYNCS.PHASECHK.TRANS64 P0, [R0+URZ+0x30], R4 ;  /* 0x00003004000085a7 */ /* 0x000ee400080010ff */
[----:B---3--:R-:W-:Y:S05]  /*9a10*/  @!P0 BRA `(.L_x_111) ;  /* 0xfffffffc00f08947 */ /* 0x008fea000383ffff */
[----:B------:R-:W-:Y:S05]  /*9a20*/  BRA `(.L_x_110) ;  /* 0xffffffd8007c7947 */ /* 0x000fea000383ffff */
.L_x_119:
[----:B--2---:R2:W3:Y:S02]  /*9a30*/  SYNCS.PHASECHK.TRANS64.TRYWAIT P0, [R0+URZ+0x30], R4 ;  /* 0x00003004000075a7 */ /* 0x0044e400080011ff */
[----:B---3--:R-:W-:Y:S05]  /*9a40*/  @!P0 NANOSLEEP.SYNCS 0x989680 ;  /* 0x009896800000895d */ /* 0x008fea0003900000 */
[----:B------:R-:W3:Y:S02]  /*9a50*/  @!P0 SYNCS.PHASECHK.TRANS64 P0, [R0+URZ+0x30], R4 ;  /* 0x00003004000085a7 */ /* 0x000ee400080010ff */
[----:B---3--:R-:W-:Y:S05]  /*9a60*/  @!P0 BRA `(.L_x_119) ;  /* 0xfffffffc00f08947 */ /* 0x008fea000383ffff */
[----:B------:R-:W-:Y:S05]  /*9a70*/  BRA `(.L_x_118) ;  /* 0xffffffe400cc7947 */ /* 0x000fea000383ffff */
        .weak           $__internal_0_$__cuda_sm10x_tcgen05_guardrail_trap_col_being_dealloced_not_returned_by_alloc
        .type           $__internal_0_$__cuda_sm10x_tcgen05_guardrail_trap_col_being_dealloced_not_returned_by_alloc,@function
        .size           $__internal_0_$__cuda_sm10x_tcgen05_guardrail_trap_col_being_dealloced_not_returned_by_alloc,($__internal_1_$__cuda_sm10x_tcgen05_guardrail_trap_phase_invalid_during_alloc - $__internal_0_$__cuda_sm10x_tcgen05_guardrail_trap_col_being_dealloced_not_returned_by_alloc)
$__internal_0_$__cuda_sm10x_tcgen05_guardrail_trap_col_being_dealloced_not_returned_by_alloc:
[----:B------:R-:W-:Y:S05]  /*9a80*/  BPT.TRAP 0x1 ;  /* 0x000000040000795c */ /* 0x000fea0000300000 */
[----:B------:R-:W-:-:S04]  /*9a90*/  HFMA2 R3, -RZ, RZ, 0, 0 ;  /* 0x00000000ff037431 */ /* 0x000fc800000001ff */
[----:B------:R-:W-:Y:S05]  /*9aa0*/  RET.REL.NODEC R2 `(_ZN7cutlass13device_kernelINS_4gemm6kernel13GemmUniversalIN4cute5tupleIJiiiiEEENS1_10collective13CollectiveMmaINS1_35MainloopSm100TmaUmmaWarpSpecializedILi3ELi2ELi4ENS5_IJNS4_1CILi1EEESB_SB_EEEEENS5_IJNSA_ILi64EEENSA_ILi256EEENSA_ILi128EEEEEENS_12float_e4m3_tENS5_IJlSB_lEEESI_SJ_NS4_8TiledMMAINS4_8MMA_AtomIJNS4_10MMA_TraitsINS4_19SM100_MMA_F8F6F4_SSEJSI_SI_fSE_SF_NS4_17integral_constantINS4_4UMMA5MajorELSQ_0EEESR_NSO_INSP_7ScaleInELSS_0EEEST_EEEEEENS4_6LayoutISC_NS5_IJNSA_ILi0EEESX_SX_EEEEENS5_IJNS4_10UnderscoreES10_S10_EEEEENS4_13SM90_TMA_LOADENS4_14ComposedLayoutINS4_7SwizzleILi3ELi4ELi3EEENS4_18smem_ptr_flag_bitsILi8EEENSW_INS5_IJNSA_ILi8EEESG_EEENS5_IJSG_SB_EEEEEEEvNS4_8identityES13_S1D_vS1E_EENS_8epilogue10collective18CollectiveEpilogueINS1G_23Sm100TmaWarpSpecializedILi4ELi2ELi32ELb0ELb0EEEJSH_NS5_IJNSW_ISE_SB_EES1L_EEESI_SJ_SI_SJ_NS1G_6fusion15FusionCallbacksIS1K_NS1N_17LinearCombinationISI_fSI_fLNS_15FloatRoundStyleE2EEESH_S1M_JEEENS4_5SM1004TMEM4LOAD26SM100_TMEM_LOAD_16dp32b32xES13_NS14_INS15_ILi2ELi4ELi3EEES18_NSW_INS5_IJS19_SE_EEENS5_IJSE_SB_EEEEEEENS4_39AutoVectorizingCopyWithAssumedAlignmentILi128EEENS4_14SM90_TMA_STOREES21_S23_S23_EEEvvEEEEvNT_6ParamsE) ;  /* 0xffffff6402547950 */ /* 0x000fea0003c3ffff */
        .weak           $__internal_1_$__cuda_sm10x_tcgen05_guardrail_trap_phase_invalid_during_alloc
        .type           $__internal_1_$__cuda_sm10x_tcgen05_guardrail_trap_phase_invalid_during_alloc,@function
        .size           $__internal_1_$__cuda_sm10x_tcgen05_guardrail_trap_phase_invalid_during_alloc,($__internal_2_$__cuda_sm10x_tcgen05_guardrail_trap_unallocated_columns_being_dealloced - $__internal_1_$__cuda_sm10x_tcgen05_guardrail_trap_phase_invalid_during_alloc)
$__internal_1_$__cuda_sm10x_tcgen05_guardrail_trap_phase_invalid_during_alloc:
[----:B------:R-:W-:Y:S05]  /*9ab0*/  BPT.TRAP 0x1 ;  /* 0x000000040000795c */ /* 0x000fea0000300000 */
[----:B------:R-:W-:-:S04]  /*9ac0*/  MOV R3, 0x0 ;  /* 0x0000000000037802 */ /* 0x000fc80000000f00 */
[----:B------:R-:W-:Y:S05]  /*9ad0*/  RET.REL.NODEC R2 `(_ZN7cutlass13device_kernelINS_4gemm6kernel13GemmUniversalIN4cute5tupleIJiiiiEEENS1_10collective13CollectiveMmaINS1_35MainloopSm100TmaUmmaWarpSpecializedILi3ELi2ELi4ENS5_IJNS4_1CILi1EEESB_SB_EEEEENS5_IJNSA_ILi64EEENSA_ILi256EEENSA_ILi128EEEEEENS_12float_e4m3_tENS5_IJlSB_lEEESI_SJ_NS4_8TiledMMAINS4_8MMA_AtomIJNS4_10MMA_TraitsINS4_19SM100_MMA_F8F6F4_SSEJSI_SI_fSE_SF_NS4_17integral_constantINS4_4UMMA5MajorELSQ_0EEESR_NSO_INSP_7ScaleInELSS_0EEEST_EEEEEENS4_6LayoutISC_NS5_IJNSA_ILi0EEESX_SX_EEEEENS5_IJNS4_10UnderscoreES10_S10_EEEEENS4_13SM90_TMA_LOADENS4_14ComposedLayoutINS4_7SwizzleILi3ELi4ELi3EEENS4_18smem_ptr_flag_bitsILi8EEENSW_INS5_IJNSA_ILi8EEESG_EEENS5_IJSG_SB_EEEEEEEvNS4_8identityES13_S1D_vS1E_EENS_8epilogue10collective18CollectiveEpilogueINS1G_23Sm100TmaWarpSpecializedILi4ELi2ELi32ELb0ELb0EEEJSH_NS5_IJNSW_ISE_SB_EES1L_EEESI_SJ_SI_SJ_NS1G_6fusion15FusionCallbacksIS1K_NS1N_17LinearCombinationISI_fSI_fLNS_15FloatRoundStyleE2EEESH_S1M_JEEENS4_5SM1004TMEM4LOAD26SM100_TMEM_LOAD_16dp32b32xES13_NS14_INS15_ILi2ELi4ELi3EEES18_NSW_INS5_IJS19_SE_EEENS5_IJSE_SB_EEEEEEENS4_39AutoVectorizingCopyWithAssumedAlignmentILi128EEENS4_14SM90_TMA_STOREES21_S23_S23_EEEvvEEEEvNT_6ParamsE) ;  /* 0xffffff6402487950 */ /* 0x000fea0003c3ffff */
        .weak           $__internal_2_$__cuda_sm10x_tcgen05_guardrail_trap_unallocated_columns_being_dealloced
        .type           $__internal_2_$__cuda_sm10x_tcgen05_guardrail_trap_unallocated_columns_being_dealloced,@function
        .size           $__internal_2_$__cuda_sm10x_tcgen05_guardrail_trap_unallocated_columns_being_dealloced,(.L_x_167 - $__internal_2_$__cuda_sm10x_tcgen05_guardrail_trap_unallocated_columns_being_dealloced)
$__internal_2_$__cuda_sm10x_tcgen05_guardrail_trap_unallocated_columns_being_dealloced:
[----:B------:R-:W-:Y:S05]  /*9ae0*/  BPT.TRAP 0x1 ;  /* 0x000000040000795c */ /* 0x000fea0000300000 */
[----:B------:R-:W-:-:S04]  /*9af0*/  HFMA2 R3, -RZ, RZ, 0, 0 ;  /* 0x00000000ff037431 */ /* 0x000fc800000001ff */
[----:B------:R-:W-:Y:S05]  /*9b00*/  RET.REL.NODEC R2 `(_ZN7cutlass13device_kernelINS_4gemm6kernel13GemmUniversalIN4cute5tupleIJiiiiEEENS1_10collective13CollectiveMmaINS1_35MainloopSm100TmaUmmaWarpSpecializedILi3ELi2ELi4ENS5_IJNS4_1CILi1EEESB_SB_EEEEENS5_IJNSA_ILi64EEENSA_ILi256EEENSA_ILi128EEEEEENS_12float_e4m3_tENS5_IJlSB_lEEESI_SJ_NS4_8TiledMMAINS4_8MMA_AtomIJNS4_10MMA_TraitsINS4_19SM100_MMA_F8F6F4_SSEJSI_SI_fSE_SF_NS4_17integral_constantINS4_4UMMA5MajorELSQ_0EEESR_NSO_INSP_7ScaleInELSS_0EEEST_EEEEEENS4_6LayoutISC_NS5_IJNSA_ILi0EEESX_SX_EEEEENS5_IJNS4_10UnderscoreES10_S10_EEEEENS4_13SM90_TMA_LOADENS4_14ComposedLayoutINS4_7SwizzleILi3ELi4ELi3EEENS4_18smem_ptr_flag_bitsILi8EEENSW_INS5_IJNSA_ILi8EEESG_EEENS5_IJSG_SB_EEEEEEEvNS4_8identityES13_S1D_vS1E_EENS_8epilogue10collective18CollectiveEpilogueINS1G_23Sm100TmaWarpSpecializedILi4ELi2ELi32ELb0ELb0EEEJSH_NS5_IJNSW_ISE_SB_EES1L_EEESI_SJ_SI_SJ_NS1G_6fusion15FusionCallbacksIS1K_NS1N_17LinearCombinationISI_fSI_fLNS_15FloatRoundStyleE2EEESH_S1M_JEEENS4_5SM1004TMEM4LOAD26SM100_TMEM_LOAD_16dp32b32xES13_NS14_INS15_ILi2ELi4ELi3EEES18_NSW_INS5_IJS19_SE_EEENS5_IJSE_SB_EEEEEEENS4_39AutoVectorizingCopyWithAssumedAlignmentILi128EEENS4_14SM90_TMA_STOREES21_S23_S23_EEEvvEEEEvNT_6ParamsE) ;  /* 0xffffff64023c7950 */ /* 0x000fea0003c3ffff */
.L_x_166:
[----:B------:R-:W-:-:S00]  /*9b10*/  BRA `(.L_x_166) ;  /* 0xfffffffc00fc7947 */ /* 0x000fc0000383ffff */
[----:B------:R-:W-:-:S00]  /*9b20*/  NOP ;  /* 0x0000000000007918 */ /* 0x000fc00000000000 */
        /* <DEDUP_REMOVED lines=13> */
.L_x_167:


//--------------------- .nv.global.init           --------------------------
	.section	.nv.global.init,"aw",@progbits
.nv.global.init:
	.type		$str$27,@object
	.size		$str$27,($str$28 - $str$27)
$str$27:
        /*0000*/ 	.byte	0x28, 0x61, 0x64, 0x64, 0x72, 0x65, 0x73, 0x73, 0x20, 0x26, 0x20, 0x6d, 0x61, 0x73, 0x6b, 0x29
        /*0010*/ 	.byte	0x20, 0x3d, 0x3d, 0x20, 0x30, 0x00
	.type		$str$28,@object
	.size		$str$28,($str$26 - $str$28)
$str$28:
        /*0016*/ 	.byte	0x2f, 0x74, 0x6d, 0x70, 0x2f, 0x63, 0x75, 0x74, 0x6c, 0x61, 0x73, 0x73, 0x5f, 0x73, 0x77, 0x65
        /*0026*/ 	.byte	0x65, 0x70, 0x5f, 0x73, 0x72, 0x63, 0x2f, 0x69, 0x6e, 0x63, 0x6c, 0x75, 0x64, 0x65, 0x2f, 0x63
        /*0036*/ 	.byte	0x75, 0x74, 0x65, 0x2f, 0x70, 0x6f, 0x69, 0x6e, 0x74, 0x65, 0x72, 0x5f, 0x66, 0x6c, 0x61, 0x67
        /*0046*/ 	.byte	0x67, 0x65, 0x64, 0x2e, 0x68, 0x70, 0x70, 0x00
	.type		$str$26,@object
	.size		$str$26,($str$25 - $str$26)
$str$26:
        /*004e*/ 	.byte	0x2f, 0x74, 0x6d, 0x70, 0x2f, 0x63, 0x75, 0x74, 0x6c, 0x61, 0x73, 0x73, 0x5f, 0x73, 0x77, 0x65
        /*005e*/ 	.byte	0x65, 0x70, 0x5f, 0x73, 0x72, 0x63, 0x2f, 0x69, 0x6e, 0x63, 0x6c, 0x75, 0x64, 0x65, 0x2f, 0x63
        /*006e*/ 	.byte	0x75, 0x74, 0x65, 0x2f, 0x61, 0x74, 0x6f, 0x6d, 0x2f, 0x63, 0x6f, 0x70, 0x79, 0x5f, 0x74, 0x72
        /*007e*/ 	.byte	0x61, 0x69, 0x74, 0x73, 0x5f, 0x73, 0x6d, 0x31, 0x30, 0x30, 0x2e, 0x68, 0x70, 0x70, 0x00
	.type		$str$25,@object
	.size		$str$25,(__unnamed_1 - $str$25)
$str$25:
        /*008d*/ 	.byte	0x28, 0x28, 0x75, 0x69, 0x6e, 0x74, 0x33, 0x32, 0x5f, 0x74, 0x28, 0x74, 0x68, 0x72, 0x65, 0x61
        /*009d*/ 	.byte	0x64, 0x49, 0x64, 0x78, 0x2e, 0x78, 0x29, 0x20, 0x2f, 0x20, 0x33, 0x32, 0x29, 0x20, 0x25, 0x20
        /*00ad*/ 	.byte	0x34, 0x29, 0x20, 0x3d, 0x3d, 0x20, 0x28, 0x28, 0x28, 0x74, 0x6d, 0x65, 0x6d, 0x5f, 0x61, 0x64
        /*00bd*/ 	.byte	0x64, 0x72, 0x20, 0x3e, 0x3e, 0x20, 0x31, 0x36, 0x29, 0x20, 0x2f, 0x20, 0x33, 0x32, 0x29, 0x20
        /*00cd*/ 	.byte	0x25, 0x20, 0x34, 0x29, 0x00
	.type		__unnamed_1,@object
	.size		__unnamed_1,(__unnamed_2 - __unnamed_1)
__unnamed_1:
        /*00d2*/ 	.byte	0x61, 0x75, 0x74, 0x6f, 0x20, 0x63, 0x75, 0x74, 0x65, 0x3a, 0x3a, 0x61, 0x73, 0x5f, 0x70, 0x6f
        /* <DEDUP_REMOVED lines=24> */
        /*0262*/ 	.byte	0x3c, 0x34, 0x30, 0x39, 0x36, 0x3e, 0x3e, 0x3e, 0x3e, 0x5d, 0x00
	.type		__unnamed_2,@object
	.size		__unnamed_2,(__unnamed_3 - __unnamed_2)
__unnamed_2:
        /* <DEDUP_REMOVED lines=26> */
	.type		__unnamed_3,@object
	.size		__unnamed_3,(.L_3 - __unnamed_3)
__unnamed_3:
        /* <DEDUP_REMOVED lines=40> */
        /*0688*/ 	.byte	0x74, 0x65, 0x3a, 0x3a, 0x43, 0x3c, 0x30, 0x3e, 0x3e, 0x3e, 0x3e, 0x5d, 0x00
.L_3:


//--------------------- .nv.shared._ZN7cutlass13device_kernelINS_4gemm6kernel13GemmUniversalIN4cute5tupleIJiiiiEEENS1_10collective13CollectiveMmaINS1_35MainloopSm100TmaUmmaWarpSpecializedILi3ELi2ELi4ENS5_IJNS4_1CILi1EEESB_SB_EEEEENS5_IJNSA_ILi64EEENSA_ILi256EEENSA_ILi128EEEEEENS_12float_e4m3_tENS5_IJlSB_lEEESI_SJ_NS4_8TiledMMAINS4_8MMA_AtomIJNS4_10MMA_TraitsINS4_19SM100_MMA_F8F6F4_SSEJSI_SI_fSE_SF_NS4_17integral_constantINS4_4UMMA5MajorELSQ_0EEESR_NSO_INSP_7ScaleInELSS_0EEEST_EEEEEENS4_6LayoutISC_NS5_IJNSA_ILi0EEESX_SX_EEEEENS5_IJNS4_10UnderscoreES10_S10_EEEEENS4_13SM90_TMA_LOADENS4_14ComposedLayoutINS4_7SwizzleILi3ELi4ELi3EEENS4_18smem_ptr_flag_bitsILi8EEENSW_INS5_IJNSA_ILi8EEESG_EEENS5_IJSG_SB_EEEEEEEvNS4_8identityES13_S1D_vS1E_EENS_8epilogue10collective18CollectiveEpilogueINS1G_23Sm100TmaWarpSpecializedILi4ELi2ELi32ELb0ELb0EEEJSH_NS5_IJNSW_ISE_SB_EES1L_EEESI_SJ_SI_SJ_NS1G_6fusion15FusionCallbacksIS1K_NS1N_17LinearCombinationISI_fSI_fLNS_15FloatRoundStyleE2EEESH_S1M_JEEENS4_5SM1004TMEM4LOAD26SM100_TMEM_LOAD_16dp32b32xES13_NS14_INS15_ILi2ELi4ELi3EEES18_NSW_INS5_IJS19_SE_EEENS5_IJSE_SB_EEEEEEENS4_39AutoVectorizingCopyWithAssumedAlignmentILi128EEENS4_14SM90_TMA_STOREES21_S23_S23_EEEvvEEEEvNT_6ParamsE --------------------------
	.section	.nv.shared._ZN7cutlass13device_kernelINS_4gemm6kernel13GemmUniversalIN4cute5tupleIJiiiiEEENS1_10collective13CollectiveMmaINS1_35MainloopSm100TmaUmmaWarpSpecializedILi3ELi2ELi4ENS5_IJNS4_1CILi1EEESB_SB_EEEEENS5_IJNSA_ILi64EEENSA_ILi256EEENSA_ILi128EEEEEENS_12float_e4m3_tENS5_IJlSB_lEEESI_SJ_NS4_8TiledMMAINS4_8MMA_AtomIJNS4_10MMA_TraitsINS4_19SM100_MMA_F8F6F4_SSEJSI_SI_fSE_SF_NS4_17integral_constantINS4_4UMMA5MajorELSQ_0EEESR_NSO_INSP_7ScaleInELSS_0EEEST_EEEEEENS4_6LayoutISC_NS5_IJNSA_ILi0EEESX_SX_EEEEENS5_IJNS4_10UnderscoreES10_S10_EEEEENS4_13SM90_TMA_LOADENS4_14ComposedLayoutINS4_7SwizzleILi3ELi4ELi3EEENS4_18smem_ptr_flag_bitsILi8EEENSW_INS5_IJNSA_ILi8EEESG_EEENS5_IJSG_SB_EEEEEEEvNS4_8identityES13_S1D_vS1E_EENS_8epilogue10collective18CollectiveEpilogueINS1G_23Sm100TmaWarpSpecializedILi4ELi2ELi32ELb0ELb0EEEJSH_NS5_IJNSW_ISE_SB_EES1L_EEESI_SJ_SI_SJ_NS1G_6fusion15FusionCallbacksIS1K_NS1N_17LinearCombinationISI_fSI_fLNS_15FloatRoundStyleE2EEESH_S1M_JEEENS4_5SM1004TMEM4LOAD26SM100_TMEM_LOAD_16dp32b32xES13_NS14_INS15_ILi2ELi4ELi3EEES18_NSW_INS5_IJS19_SE_EEENS5_IJSE_SB_EEEEEEENS4_39AutoVectorizingCopyWithAssumedAlignmentILi128EEENS4_14SM90_TMA_STOREES21_S23_S23_EEEvvEEEEvNT_6ParamsE,"aw",@nobits
	.sectionflags	@""
	.align	16
	.zero		1024


//--------------------- .nv.shared.reserved.0     --------------------------
	.section	.nv.shared.reserved.0,"aw",@nobits
	.weak		__nv_reservedSMEM_offset_0_alias
	.size		__nv_reservedSMEM_offset_0_alias, 0, 64
	.other		__nv_reservedSMEM_offset_0_alias,@"STO_CUDA_RESERVED_SHARED STV_DEFAULT"
__nv_reservedSMEM_offset_0_alias:
	.zero		0
.nv.shared.reserved.0:
	.zero		64
	.weak		__nv_reservedSMEM_tcgen05_partition
	.type		__nv_reservedSMEM_tcgen05_partition,@object
	.size		__nv_reservedSMEM_tcgen05_partition,(.L_0 - __nv_reservedSMEM_tcgen05_partition)
__nv_reservedSMEM_tcgen05_partition:
	.zero		32
.L_0:


//--------------------- .nv.global                --------------------------
	.section	.nv.global,"aw",@nobits
.nv.global:
	.type		_ZN39_INTERNAL_16741007_4_k_cu_d5d4f38f_76294cute1_E,@object
	.size		_ZN39_INTERNAL_16741007_4_k_cu_d5d4f38f_76294cute1_E,(_ZN39_INTERNAL_16741007_4_k_cu_d5d4f38f_76294cuda3std3__45__cpo6cbeginE - _ZN39_INTERNAL_16741007_4_k_cu_d5d4f38f_76294cute1_E)
_ZN39_INTERNAL_16741007_4_k_cu_d5d4f38f_76294cute1_E:
	.zero		1
	.type		_ZN39_INTERNAL_16741007_4_k_cu_d5d4f38f_76294cuda3std3__45__cpo6cbeginE,@object
	.size		_ZN39_INTERNAL_16741007_4_k_cu_d5d4f38f_76294cuda3std3__45__cpo6cbeginE,(_ZN39_INTERNAL_16741007_4_k_cu_d5d4f38f_76294cuda3std3__48in_placeE - _ZN39_INTERNAL_16741007_4_k_cu_d5d4f38f_76294cuda3std3__45__cpo6cbeginE)
_ZN39_INTERNAL_16741007_4_k_cu_d5d4f38f_76294cuda3std3__45__cpo6cbeginE:
	.zero		1
	.type		_ZN39_INTERNAL_16741007_4_k_cu_d5d4f38f_76294cuda3std3__48in_placeE,@object
	.size		_ZN39_INTERNAL_16741007_4_k_cu_d5d4f38f_76294cuda3std3__48in_placeE,(_ZN39_INTERNAL_16741007_4_k_cu_d5d4f38f_76294cuda3std6ranges3__45__cpo9iter_moveE - _ZN39_INTERNAL_16741007_4_k_cu_d5d4f38f_76294cuda3std3__48in_placeE)
_ZN39_INTERNAL_16741007_4_k_cu_d5d4f38f_76294cuda3std3__48in_placeE:
	.zero		1
	.type		_ZN39_INTERNAL_16741007_4_k_cu_d5d4f38f_76294cuda3std6ranges3__45__cpo9iter_moveE,@object
	.size		_ZN39_INTERNAL_16741007_4_k_cu_d5d4f38f_76294cuda3std6ranges3__45__cpo9iter_moveE,(_ZN39_INTERNAL_16741007_4_k_cu_d5d4f38f_76294cuda3std3__45__cpo5beginE - _ZN39_INTERNAL_16741007_4_k_cu_d5d4f38f_76294cuda3std6ranges3__45__cpo9iter_moveE)
_ZN39_INTERNAL_16741007_4_k_cu_d5d4f38f_76294cuda3std6ranges3__45__cpo9iter_moveE:
	.zero		1
	.type		_ZN39_INTERNAL_16741007_4_k_cu_d5d4f38f_76294cuda3std3__45__cpo5beginE,@object
	.size		_ZN39_INTERNAL_16741007_4_k_cu_d5d4f38f_76294cuda3std3__45__cpo5beginE,(_ZN39_INTERNAL_16741007_4_k_cu_d5d4f38f_76294cuda3std3__441_GLOBAL__N__16741007_4_k_cu_d5d4f38f_76296ignoreE - _ZN39_INTERNAL_16741007_4_k_cu_d5d4f38f_76294cuda3std3__45__cpo5beginE)
_ZN39_INTERNAL_16741007_4_k_cu_d5d4f38f_76294cuda3std3__45__cpo5beginE:
	.zero		1
	.type		_ZN39_INTERNAL_16741007_4_k_cu_d5d4f38f_76294cuda3std3__441_GLOBAL__N__16741007_4_k_cu_d5d4f38f_76296ignoreE,@object
	.size		_ZN39_INTERNAL_16741007_4_k_cu_d5d4f38f_76294cuda3std3__441_GLOBAL__N__16741007_4_k_cu_d5d4f38f_76296ignoreE,(_ZN39_INTERNAL_16741007_4_k_cu_d5d4f38f_76294cute7productE - _ZN39_INTERNAL_16741007_4_k_cu_d5d4f38f_76294cuda3std3__441_GLOBAL__N__16741007_4_k_cu_d5d4f38f_76296ignoreE)
_ZN39_INTERNAL_16741007_4_k_cu_d5d4f38f_76294cuda3std3__441_GLOBAL__N__16741007_4_k_cu_d5d4f38f_76296ignoreE:
	.zero		1
	.type		_ZN39_INTERNAL_16741007_4_k_cu_d5d4f38f_76294cute7productE,@object
	.size		_ZN39_INTERNAL_16741007_4_k_cu_d5d4f38f_76294cute7productE,(_ZN39_INTERNAL_16741007_4_k_cu_d5d4f38f_76294cuda3std3__45__cpo3endE - _ZN39_INTERNAL_16741007_4_k_cu_d5d4f38f_76294cute7productE)
_ZN39_INTERNAL_16741007_4_k_cu_d5d4f38f_76294cute7productE:
	.zero		1
	.type		_ZN39_INTERNAL_16741007_4_k_cu_d5d4f38f_76294cuda3std3__45__cpo3endE,@object
	.size		_ZN39_INTERNAL_16741007_4_k_cu_d5d4f38f_76294cuda3std3__45__cpo3endE,(_ZN39_INTERNAL_16741007_4_k_cu_d5d4f38f_76294cuda3std3__419piecewise_constructE - _ZN39_INTERNAL_16741007_4_k_cu_d5d4f38f_76294cuda3std3__45__cpo3endE)
_ZN39_INTERNAL_16741007_4_k_cu_d5d4f38f_76294cuda3std3__45__cpo3endE:
	.zero		1
	.type		_ZN39_INTERNAL_16741007_4_k_cu_d5d4f38f_76294cuda3std3__419piecewise_constructE,@object
	.size		_ZN39_INTERNAL_16741007_4_k_cu_d5d4f38f_76294cuda3std3__419piecewise_constructE,(_ZN39_INTERNAL_16741007_4_k_cu_d5d4f38f_76294cuda3std3__45__cpo4cendE - _ZN39_INTERNAL_16741007_4_k_cu_d5d4f38f_76294cuda3std3__419piecewise_constructE)
_ZN39_INTERNAL_16741007_4_k_cu_d5d4f38f_76294cuda3std3__419piecewise_constructE:
	.zero		1
	.type		_ZN39_INTERNAL_16741007_4_k_cu_d5d4f38f_76294cuda3std3__45__cpo4cendE,@object
	.size		_ZN39_INTERNAL_16741007_4_k_cu_d5d4f38f_76294cuda3std3__45__cpo4cendE,(_ZN39_INTERNAL_16741007_4_k_cu_d5d4f38f_76294cuda3std6ranges3__45__cpo4swapE - _ZN39_INTERNAL_16741007_4_k_cu_d5d4f38f_76294cuda3std3__45__cpo4cendE)
_ZN39_INTERNAL_16741007_4_k_cu_d5d4f38f_76294cuda3std3__45__cpo4cendE:
	.zero		1
	.type		_ZN39_INTERNAL_16741007_4_k_cu_d5d4f38f_76294cuda3std6ranges3__45__cpo4swapE,@object
	.size		_ZN39_INTERNAL_16741007_4_k_cu_d5d4f38f_76294cuda3std6ranges3__45__cpo4swapE,(.L_11 - _ZN39_INTERNAL_16741007_4_k_cu_d5d4f38f_76294cuda3std6ranges3__45__cpo4swapE)
_ZN39_INTERNAL_16741007_4_k_cu_d5d4f38f_76294cuda3std6ranges3__45__cpo4swapE:
	.zero		1
.L_11:


//--------------------- .nv.constant0._ZN7cutlass13device_kernelINS_4gemm6kernel13GemmUniversalIN4cute5tupleIJiiiiEEENS1_10collective13CollectiveMmaINS1_35MainloopSm100TmaUmmaWarpSpecializedILi3ELi2ELi4ENS5_IJNS4_1CILi1EEESB_SB_EEEEENS5_IJNSA_ILi64EEENSA_ILi256EEENSA_ILi128EEEEEENS_12float_e4m3_tENS5_IJlSB_lEEESI_SJ_NS4_8TiledMMAINS4_8MMA_AtomIJNS4_10MMA_TraitsINS4_19SM100_MMA_F8F6F4_SSEJSI_SI_fSE_SF_NS4_17integral_constantINS4_4UMMA5MajorELSQ_0EEESR_NSO_INSP_7ScaleInELSS_0EEEST_EEEEEENS4_6LayoutISC_NS5_IJNSA_ILi0EEESX_SX_EEEEENS5_IJNS4_10UnderscoreES10_S10_EEEEENS4_13SM90_TMA_LOADENS4_14ComposedLayoutINS4_7SwizzleILi3ELi4ELi3EEENS4_18smem_ptr_flag_bitsILi8EEENSW_INS5_IJNSA_ILi8EEESG_EEENS5_IJSG_SB_EEEEEEEvNS4_8identityES13_S1D_vS1E_EENS_8epilogue10collective18CollectiveEpilogueINS1G_23Sm100TmaWarpSpecializedILi4ELi2ELi32ELb0ELb0EEEJSH_NS5_IJNSW_ISE_SB_EES1L_EEESI_SJ_SI_SJ_NS1G_6fusion15FusionCallbacksIS1K_NS1N_17LinearCombinationISI_fSI_fLNS_15FloatRoundStyleE2EEESH_S1M_JEEENS4_5SM1004TMEM4LOAD26SM100_TMEM_LOAD_16dp32b32xES13_NS14_INS15_ILi2ELi4ELi3EEES18_NSW_INS5_IJS19_SE_EEENS5_IJSE_SB_EEEEEEENS4_39AutoVectorizingCopyWithAssumedAlignmentILi128EEENS4_14SM90_TMA_STOREES21_S23_S23_EEEvvEEEEvNT_6ParamsE --------------------------
	.section	.nv.constant0._ZN7cutlass13device_kernelINS_4gemm6kernel13GemmUniversalIN4cute5tupleIJiiiiEEENS1_10collective13CollectiveMmaINS1_35MainloopSm100TmaUmmaWarpSpecializedILi3ELi2ELi4ENS5_IJNS4_1CILi1EEESB_SB_EEEEENS5_IJNSA_ILi64EEENSA_ILi256EEENSA_ILi128EEEEEENS_12float_e4m3_tENS5_IJlSB_lEEESI_SJ_NS4_8TiledMMAINS4_8MMA_AtomIJNS4_10MMA_TraitsINS4_19SM100_MMA_F8F6F4_SSEJSI_SI_fSE_SF_NS4_17integral_constantINS4_4UMMA5MajorELSQ_0EEESR_NSO_INSP_7ScaleInELSS_0EEEST_EEEEEENS4_6LayoutISC_NS5_IJNSA_ILi0EEESX_SX_EEEEENS5_IJNS4_10UnderscoreES10_S10_EEEEENS4_13SM90_TMA_LOADENS4_14ComposedLayoutINS4_7SwizzleILi3ELi4ELi3EEENS4_18smem_ptr_flag_bitsILi8EEENSW_INS5_IJNSA_ILi8EEESG_EEENS5_IJSG_SB_EEEEEEEvNS4_8identityES13_S1D_vS1E_EENS_8epilogue10collective18CollectiveEpilogueINS1G_23Sm100TmaWarpSpecializedILi4ELi2ELi32ELb0ELb0EEEJSH_NS5_IJNSW_ISE_SB_EES1L_EEESI_SJ_SI_SJ_NS1G_6fusion15FusionCallbacksIS1K_NS1N_17LinearCombinationISI_fSI_fLNS_15FloatRoundStyleE2EEESH_S1M_JEEENS4_5SM1004TMEM4LOAD26SM100_TMEM_LOAD_16dp32b32xES13_NS14_INS15_ILi2ELi4ELi3EEES18_NSW_INS5_IJS19_SE_EEENS5_IJSE_SB_EEEEEEENS4_39AutoVectorizingCopyWithAssumedAlignmentILi128EEENS4_14SM90_TMA_STOREES21_S23_S23_EEEvvEEEEvNT_6ParamsE,"a",@progbits
	.sectionflags	@""
	.align	4
.nv.constant0._ZN7cutlass13device_kernelINS_4gemm6kernel13GemmUniversalIN4cute5tupleIJiiiiEEENS1_10collective13CollectiveMmaINS1_35MainloopSm100TmaUmmaWarpSpecializedILi3ELi2ELi4ENS5_IJNS4_1CILi1EEESB_SB_EEEEENS5_IJNSA_ILi64EEENSA_ILi256EEENSA_ILi128EEEEEENS_12float_e4m3_tENS5_IJlSB_lEEESI_SJ_NS4_8TiledMMAINS4_8MMA_AtomIJNS4_10MMA_TraitsINS4_19SM100_MMA_F8F6F4_SSEJSI_SI_fSE_SF_NS4_17integral_constantINS4_4UMMA5MajorELSQ_0EEESR_NSO_INSP_7ScaleInELSS_0EEEST_EEEEEENS4_6LayoutISC_NS5_IJNSA_ILi0EEESX_SX_EEEEENS5_IJNS4_10UnderscoreES10_S10_EEEEENS4_13SM90_TMA_LOADENS4_14ComposedLayoutINS4_7SwizzleILi3ELi4ELi3EEENS4_18smem_ptr_flag_bitsILi8EEENSW_INS5_IJNSA_ILi8EEESG_EEENS5_IJSG_SB_EEEEEEEvNS4_8identityES13_S1D_vS1E_EENS_8epilogue10collective18CollectiveEpilogueINS1G_23Sm100TmaWarpSpecializedILi4ELi2ELi32ELb0ELb0EEEJSH_NS5_IJNSW_ISE_SB_EES1L_EEESI_SJ_SI_SJ_NS1G_6fusion15FusionCallbacksIS1K_NS1N_17LinearCombinationISI_fSI_fLNS_15FloatRoundStyleE2EEESH_S1M_JEEENS4_5SM1004TMEM4LOAD26SM100_TMEM_LOAD_16dp32b32xES13_NS14_INS15_ILi2ELi4ELi3EEES18_NSW_INS5_IJS19_SE_EEENS5_IJSE_SB_EEEEEEENS4_39AutoVectorizingCopyWithAssumedAlignmentILi128EEENS4_14SM90_TMA_STOREES21_S23_S23_EEEvvEEEEvNT_6ParamsE:
	.zero		2944


//--------------------- SYMBOLS --------------------------

	.type		.nv.reservedSmem.offset0,@object
	.size		.nv.reservedSmem.offset0,0x4
	.type		.nv.reservedSmem.cap,@object
	.size		.nv.reservedSmem.cap,0x4
	.type		__assertfail,@function
